//
// Generated by NVIDIA NVVM Compiler
//
// Compiler Build ID: CL-36424714
// Cuda compilation tools, release 13.0, V13.0.88
// Based on NVVM 20.0.0
//

.version 9.0
.target sm_100
.address_size 64

	// .globl	_Z3addiPfS_

.visible .entry _Z3addiPfS_(
	.param .u32 _Z3addiPfS__param_0,
	.param .u64 .ptr .align 1 _Z3addiPfS__param_1,
	.param .u64 .ptr .align 1 _Z3addiPfS__param_2
)
{
	.reg .pred 	%p<10>;
	.reg .b32 	%r<23>;
	.reg .b32 	%f<88>;
	.reg .b64 	%rd<28>;

	ld.param.u32 	%r16, [_Z3addiPfS__param_0];
	ld.param.u64 	%rd15, [_Z3addiPfS__param_1];
	ld.param.u64 	%rd16, [_Z3addiPfS__param_2];
	cvta.to.global.u64 	%rd1, %rd16;
	cvta.to.global.u64 	%rd2, %rd15;
	setp.lt.s32 	%p1, %r16, 1;
	@%p1 bra 	$L__BB0_13;
	and.b32  	%r1, %r16, 15;
	setp.lt.u32 	%p2, %r16, 16;
	mov.b32 	%r20, 0;
	@%p2 bra 	$L__BB0_4;
	and.b32  	%r20, %r16, 2147483632;
	neg.s32 	%r18, %r20;
	add.s64 	%rd25, %rd2, 32;
	add.s64 	%rd24, %rd1, 32;
$L__BB0_3:
	.pragma "nounroll";
	ld.global.f32 	%f1, [%rd25+-32];
	ld.global.f32 	%f2, [%rd24+-32];
	add.f32 	%f3, %f1, %f2;
	st.global.f32 	[%rd24+-32], %f3;
	ld.global.f32 	%f4, [%rd25+-28];
	ld.global.f32 	%f5, [%rd24+-28];
	add.f32 	%f6, %f4, %f5;
	st.global.f32 	[%rd24+-28], %f6;
	ld.global.f32 	%f7, [%rd25+-24];
	ld.global.f32 	%f8, [%rd24+-24];
	add.f32 	%f9, %f7, %f8;
	st.global.f32 	[%rd24+-24], %f9;
	ld.global.f32 	%f10, [%rd25+-20];
	ld.global.f32 	%f11, [%rd24+-20];
	add.f32 	%f12, %f10, %f11;
	st.global.f32 	[%rd24+-20], %f12;
	ld.global.f32 	%f13, [%rd25+-16];
	ld.global.f32 	%f14, [%rd24+-16];
	add.f32 	%f15, %f13, %f14;
	st.global.f32 	[%rd24+-16], %f15;
	ld.global.f32 	%f16, [%rd25+-12];
	ld.global.f32 	%f17, [%rd24+-12];
	add.f32 	%f18, %f16, %f17;
	st.global.f32 	[%rd24+-12], %f18;
	ld.global.f32 	%f19, [%rd25+-8];
	ld.global.f32 	%f20, [%rd24+-8];
	add.f32 	%f21, %f19, %f20;
	st.global.f32 	[%rd24+-8], %f21;
	ld.global.f32 	%f22, [%rd25+-4];
	ld.global.f32 	%f23, [%rd24+-4];
	add.f32 	%f24, %f22, %f23;
	st.global.f32 	[%rd24+-4], %f24;
	ld.global.f32 	%f25, [%rd25];
	ld.global.f32 	%f26, [%rd24];
	add.f32 	%f27, %f25, %f26;
	st.global.f32 	[%rd24], %f27;
	ld.global.f32 	%f28, [%rd25+4];
	ld.global.f32 	%f29, [%rd24+4];
	add.f32 	%f30, %f28, %f29;
	st.global.f32 	[%rd24+4], %f30;
	ld.global.f32 	%f31, [%rd25+8];
	ld.global.f32 	%f32, [%rd24+8];
	add.f32 	%f33, %f31, %f32;
	st.global.f32 	[%rd24+8], %f33;
	ld.global.f32 	%f34, [%rd25+12];
	ld.global.f32 	%f35, [%rd24+12];
	add.f32 	%f36, %f34, %f35;
	st.global.f32 	[%rd24+12], %f36;
	ld.global.f32 	%f37, [%rd25+16];
	ld.global.f32 	%f38, [%rd24+16];
	add.f32 	%f39, %f37, %f38;
	st.global.f32 	[%rd24+16], %f39;
	ld.global.f32 	%f40, [%rd25+20];
	ld.global.f32 	%f41, [%rd24+20];
	add.f32 	%f42, %f40, %f41;
	st.global.f32 	[%rd24+20], %f42;
	ld.global.f32 	%f43, [%rd25+24];
	ld.global.f32 	%f44, [%rd24+24];
	add.f32 	%f45, %f43, %f44;
	st.global.f32 	[%rd24+24], %f45;
	ld.global.f32 	%f46, [%rd25+28];
	ld.global.f32 	%f47, [%rd24+28];
	add.f32 	%f48, %f46, %f47;
	st.global.f32 	[%rd24+28], %f48;
	add.s32 	%r18, %r18, 16;
	add.s64 	%rd25, %rd25, 64;
	add.s64 	%rd24, %rd24, 64;
	setp.ne.s32 	%p3, %r18, 0;
	@%p3 bra 	$L__BB0_3;
$L__BB0_4:
	setp.eq.s32 	%p4, %r1, 0;
	@%p4 bra 	$L__BB0_13;
	and.b32  	%r7, %r16, 7;
	setp.lt.u32 	%p5, %r1, 8;
	@%p5 bra 	$L__BB0_7;
	mul.wide.u32 	%rd17, %r20, 4;
	add.s64 	%rd18, %rd2, %rd17;
	ld.global.f32 	%f49, [%rd18];
	add.s64 	%rd19, %rd1, %rd17;
	ld.global.f32 	%f50, [%rd19];
	add.f32 	%f51, %f49, %f50;
	st.global.f32 	[%rd19], %f51;
	ld.global.f32 	%f52, [%rd18+4];
	ld.global.f32 	%f53, [%rd19+4];
	add.f32 	%f54, %f52, %f53;
	st.global.f32 	[%rd19+4], %f54;
	ld.global.f32 	%f55, [%rd18+8];
	ld.global.f32 	%f56, [%rd19+8];
	add.f32 	%f57, %f55, %f56;
	st.global.f32 	[%rd19+8], %f57;
	ld.global.f32 	%f58, [%rd18+12];
	ld.global.f32 	%f59, [%rd19+12];
	add.f32 	%f60, %f58, %f59;
	st.global.f32 	[%rd19+12], %f60;
	ld.global.f32 	%f61, [%rd18+16];
	ld.global.f32 	%f62, [%rd19+16];
	add.f32 	%f63, %f61, %f62;
	st.global.f32 	[%rd19+16], %f63;
	ld.global.f32 	%f64, [%rd18+20];
	ld.global.f32 	%f65, [%rd19+20];
	add.f32 	%f66, %f64, %f65;
	st.global.f32 	[%rd19+20], %f66;
	ld.global.f32 	%f67, [%rd18+24];
	ld.global.f32 	%f68, [%rd19+24];
	add.f32 	%f69, %f67, %f68;
	st.global.f32 	[%rd19+24], %f69;
	ld.global.f32 	%f70, [%rd18+28];
	ld.global.f32 	%f71, [%rd19+28];
	add.f32 	%f72, %f70, %f71;
	st.global.f32 	[%rd19+28], %f72;
	add.s32 	%r20, %r20, 8;
$L__BB0_7:
	setp.eq.s32 	%p6, %r7, 0;
	@%p6 bra 	$L__BB0_13;
	and.b32  	%r10, %r16, 3;
	setp.lt.u32 	%p7, %r7, 4;
	@%p7 bra 	$L__BB0_10;
	mul.wide.u32 	%rd20, %r20, 4;
	add.s64 	%rd21, %rd2, %rd20;
	ld.global.f32 	%f73, [%rd21];
	add.s64 	%rd22, %rd1, %rd20;
	ld.global.f32 	%f74, [%rd22];
	add.f32 	%f75, %f73, %f74;
	st.global.f32 	[%rd22], %f75;
	ld.global.f32 	%f76, [%rd21+4];
	ld.global.f32 	%f77, [%rd22+4];
	add.f32 	%f78, %f76, %f77;
	st.global.f32 	[%rd22+4], %f78;
	ld.global.f32 	%f79, [%rd21+8];
	ld.global.f32 	%f80, [%rd22+8];
	add.f32 	%f81, %f79, %f80;
	st.global.f32 	[%rd22+8], %f81;
	ld.global.f32 	%f82, [%rd21+12];
	ld.global.f32 	%f83, [%rd22+12];
	add.f32 	%f84, %f82, %f83;
	st.global.f32 	[%rd22+12], %f84;
	add.s32 	%r20, %r20, 4;
$L__BB0_10:
	setp.eq.s32 	%p8, %r10, 0;
	@%p8 bra 	$L__BB0_13;
	mul.wide.u32 	%rd23, %r20, 4;
	add.s64 	%rd27, %rd1, %rd23;
	add.s64 	%rd26, %rd2, %rd23;
	neg.s32 	%r22, %r10;
$L__BB0_12:
	.pragma "nounroll";
	ld.global.f32 	%f85, [%rd26];
	ld.global.f32 	%f86, [%rd27];
	add.f32 	%f87, %f85, %f86;
	st.global.f32 	[%rd27], %f87;
	add.s64 	%rd27, %rd27, 4;
	add.s64 	%rd26, %rd26, 4;
	add.s32 	%r22, %r22, 1;
	setp.ne.s32 	%p9, %r22, 0;
	@%p9 bra 	$L__BB0_12;
$L__BB0_13:
	ret;

}
	// .globl	_Z11add_threadsiPfS_
.visible .entry _Z11add_threadsiPfS_(
	.param .u32 _Z11add_threadsiPfS__param_0,
	.param .u64 .ptr .align 1 _Z11add_threadsiPfS__param_1,
	.param .u64 .ptr .align 1 _Z11add_threadsiPfS__param_2
)
{
	.reg .pred 	%p<7>;
	.reg .b32 	%r<27>;
	.reg .b32 	%f<16>;
	.reg .b64 	%rd<24>;

	ld.param.u32 	%r11, [_Z11add_threadsiPfS__param_0];
	ld.param.u64 	%rd7, [_Z11add_threadsiPfS__param_1];
	ld.param.u64 	%rd8, [_Z11add_threadsiPfS__param_2];
	cvta.to.global.u64 	%rd1, %rd8;
	cvta.to.global.u64 	%rd2, %rd7;
	mov.u32 	%r26, %tid.x;
	mov.u32 	%r2, %ntid.x;
	setp.ge.s32 	%p1, %r26, %r11;
	@%p1 bra 	$L__BB1_6;
	add.s32 	%r12, %r26, %r2;
	max.u32 	%r13, %r11, %r12;
	setp.lt.u32 	%p2, %r12, %r11;
	selp.u32 	%r14, 1, 0, %p2;
	add.s32 	%r15, %r12, %r14;
	sub.s32 	%r16, %r13, %r15;
	div.u32 	%r17, %r16, %r2;
	add.s32 	%r3, %r17, %r14;
	and.b32  	%r18, %r3, 3;
	setp.eq.s32 	%p3, %r18, 3;
	@%p3 bra 	$L__BB1_4;
	add.s32 	%r19, %r3, 1;
	and.b32  	%r20, %r19, 3;
	mul.wide.u32 	%rd23, %r26, 4;
	mul.wide.u32 	%rd4, %r2, 4;
	neg.s32 	%r24, %r20;
	mad.lo.s32 	%r26, %r2, %r20, %r26;
$L__BB1_3:
	.pragma "nounroll";
	add.s64 	%rd9, %rd2, %rd23;
	ld.global.f32 	%f1, [%rd9];
	add.s64 	%rd10, %rd1, %rd23;
	ld.global.f32 	%f2, [%rd10];
	add.f32 	%f3, %f1, %f2;
	st.global.f32 	[%rd10], %f3;
	add.s64 	%rd23, %rd23, %rd4;
	add.s32 	%r24, %r24, 1;
	setp.ne.s32 	%p4, %r24, 0;
	@%p4 bra 	$L__BB1_3;
$L__BB1_4:
	setp.lt.u32 	%p5, %r3, 3;
	@%p5 bra 	$L__BB1_6;
$L__BB1_5:
	mul.wide.u32 	%rd11, %r26, 4;
	add.s64 	%rd12, %rd2, %rd11;
	ld.global.f32 	%f4, [%rd12];
	add.s64 	%rd13, %rd1, %rd11;
	ld.global.f32 	%f5, [%rd13];
	add.f32 	%f6, %f4, %f5;
	st.global.f32 	[%rd13], %f6;
	add.s32 	%r21, %r26, %r2;
	mul.wide.u32 	%rd14, %r21, 4;
	add.s64 	%rd15, %rd2, %rd14;
	ld.global.f32 	%f7, [%rd15];
	add.s64 	%rd16, %rd1, %rd14;
	ld.global.f32 	%f8, [%rd16];
	add.f32 	%f9, %f7, %f8;
	st.global.f32 	[%rd16], %f9;
	add.s32 	%r22, %r21, %r2;
	mul.wide.u32 	%rd17, %r22, 4;
	add.s64 	%rd18, %rd2, %rd17;
	ld.global.f32 	%f10, [%rd18];
	add.s64 	%rd19, %rd1, %rd17;
	ld.global.f32 	%f11, [%rd19];
	add.f32 	%f12, %f10, %f11;
	st.global.f32 	[%rd19], %f12;
	add.s32 	%r23, %r22, %r2;
	mul.wide.u32 	%rd20, %r23, 4;
	add.s64 	%rd21, %rd2, %rd20;
	ld.global.f32 	%f13, [%rd21];
	add.s64 	%rd22, %rd1, %rd20;
	ld.global.f32 	%f14, [%rd22];
	add.f32 	%f15, %f13, %f14;
	st.global.f32 	[%rd22], %f15;
	add.s32 	%r26, %r23, %r2;
	setp.lt.s32 	%p6, %r26, %r11;
	@%p6 bra 	$L__BB1_5;
$L__BB1_6:
	ret;

}
	// .globl	_Z17add_block_threadsiPfS_
.visible .entry _Z17add_block_threadsiPfS_(
	.param .u32 _Z17add_block_threadsiPfS__param_0,
	.param .u64 .ptr .align 1 _Z17add_block_threadsiPfS__param_1,
	.param .u64 .ptr .align 1 _Z17add_block_threadsiPfS__param_2
)
{
	.reg .pred 	%p<7>;
	.reg .b32 	%r<31>;
	.reg .b32 	%f<16>;
	.reg .b64 	%rd<18>;

	ld.param.u32 	%r12, [_Z17add_block_threadsiPfS__param_0];
	ld.param.u64 	%rd3, [_Z17add_block_threadsiPfS__param_1];
	ld.param.u64 	%rd4, [_Z17add_block_threadsiPfS__param_2];
	cvta.to.global.u64 	%rd1, %rd4;
	cvta.to.global.u64 	%rd2, %rd3;
	mov.u32 	%r13, %tid.x;
	mov.u32 	%r14, %ctaid.x;
	mov.u32 	%r15, %ntid.x;
	mad.lo.s32 	%r29, %r14, %r15, %r13;
	mov.u32 	%r16, %nctaid.x;
	mul.lo.s32 	%r2, %r16, %r15;
	setp.ge.s32 	%p1, %r29, %r12;
	@%p1 bra 	$L__BB2_7;
	add.s32 	%r17, %r29, %r2;
	max.s32 	%r18, %r12, %r17;
	setp.lt.s32 	%p2, %r17, %r12;
	selp.u32 	%r19, 1, 0, %p2;
	add.s32 	%r20, %r17, %r19;
	sub.s32 	%r21, %r18, %r20;
	div.u32 	%r22, %r21, %r2;
	add.s32 	%r3, %r22, %r19;
	and.b32  	%r23, %r3, 3;
	setp.eq.s32 	%p3, %r23, 3;
	@%p3 bra 	$L__BB2_4;
	add.s32 	%r24, %r3, 1;
	and.b32  	%r25, %r24, 3;
	neg.s32 	%r27, %r25;
$L__BB2_3:
	.pragma "nounroll";
	mul.wide.s32 	%rd5, %r29, 4;
	add.s64 	%rd6, %rd1, %rd5;
	add.s64 	%rd7, %rd2, %rd5;
	ld.global.f32 	%f1, [%rd7];
	ld.global.f32 	%f2, [%rd6];
	add.f32 	%f3, %f1, %f2;
	st.global.f32 	[%rd6], %f3;
	add.s32 	%r29, %r29, %r2;
	add.s32 	%r27, %r27, 1;
	setp.ne.s32 	%p4, %r27, 0;
	@%p4 bra 	$L__BB2_3;
$L__BB2_4:
	setp.lt.u32 	%p5, %r3, 3;
	@%p5 bra 	$L__BB2_7;
	mul.wide.s32 	%rd11, %r2, 4;
	shl.b32 	%r26, %r2, 2;
$L__BB2_6:
	mul.wide.s32 	%rd8, %r29, 4;
	add.s64 	%rd9, %rd2, %rd8;
	ld.global.f32 	%f4, [%rd9];
	add.s64 	%rd10, %rd1, %rd8;
	ld.global.f32 	%f5, [%rd10];
	add.f32 	%f6, %f4, %f5;
	st.global.f32 	[%rd10], %f6;
	add.s64 	%rd12, %rd9, %rd11;
	ld.global.f32 	%f7, [%rd12];
	add.s64 	%rd13, %rd10, %rd11;
	ld.global.f32 	%f8, [%rd13];
	add.f32 	%f9, %f7, %f8;
	st.global.f32 	[%rd13], %f9;
	add.s64 	%rd14, %rd12, %rd11;
	ld.global.f32 	%f10, [%rd14];
	add.s64 	%rd15, %rd13, %rd11;
	ld.global.f32 	%f11, [%rd15];
	add.f32 	%f12, %f10, %f11;
	st.global.f32 	[%rd15], %f12;
	add.s64 	%rd16, %rd14, %rd11;
	ld.global.f32 	%f13, [%rd16];
	add.s64 	%rd17, %rd15, %rd11;
	ld.global.f32 	%f14, [%rd17];
	add.f32 	%f15, %f13, %f14;
	st.global.f32 	[%rd17], %f15;
	add.s32 	%r29, %r26, %r29;
	setp.lt.s32 	%p6, %r29, %r12;
	@%p6 bra 	$L__BB2_6;
$L__BB2_7:
	ret;

}


// ===== COMPILED SASS (sm_100) =====

	.target	sm_100

	.elftype	@"ET_EXEC"


//--------------------- .note.nv.tkinfo           --------------------------
	.section	.note.nv.tkinfo,"",@"SHT_NOTE"
	.sectionflags	@"SHF_NOTE_NV_TKINFO"
	.tkinfo
        /*0018*/ 	.word	0x00000002
        /*0030*/ 	.string	""
        /*0030*/ 	.string	"ptxas"
        /*0030*/ 	.string	"Cuda compilation tools, release 13.0, V13.0.88"
        /*0030*/ 	.string	"Build cuda_13.0.r13.0/compiler.36424714_0"
        /*0030*/ 	.string	"-arch sm_100 -m 64 "



//--------------------- .note.nv.cuinfo           --------------------------
	.section	.note.nv.cuinfo,"",@"SHT_NOTE"
	.sectionflags	@"SHF_NOTE_NV_CUINFO"
        /*0018*/ 	.short	0x0002
        /*001a*/ 	.short	0x0064
        /*001c*/ 	.short	0x0082
	.zero		2


//--------------------- .nv.info                  --------------------------
	.section	.nv.info,"",@"SHT_CUDA_INFO"
	.align	4


	//----- nvinfo : EIATTR_REGCOUNT
	.align		4
        /*0000*/ 	.byte	0x04, 0x2f
        /*0002*/ 	.short	(.L_1 - .L_0)
	.align		4
.L_0:
        /*0004*/ 	.word	index@(_Z3addiPfS_)
        /*0008*/ 	.word	0x00000012


	//----- nvinfo : EIATTR_FRAME_SIZE
	.align		4
.L_1:
        /*000c*/ 	.byte	0x04, 0x11
        /*000e*/ 	.short	(.L_3 - .L_2)
	.align		4
.L_2:
        /*0010*/ 	.word	index@(_Z3addiPfS_)
        /*0014*/ 	.word	0x00000000


	//----- nvinfo : EIATTR_REGCOUNT
	.align		4
.L_3:
        /*0018*/ 	.byte	0x04, 0x2f
        /*001a*/ 	.short	(.L_5 - .L_4)
	.align		4
.L_4:
        /*001c*/ 	.word	index@(_Z11add_threadsiPfS_)
        /*0020*/ 	.word	0x0000001a


	//----- nvinfo : EIATTR_FRAME_SIZE
	.align		4
.L_5:
        /*0024*/ 	.byte	0x04, 0x11
        /*0026*/ 	.short	(.L_7 - .L_6)
	.align		4
.L_6:
        /*0028*/ 	.word	index@(_Z11add_threadsiPfS_)
        /*002c*/ 	.word	0x00000000


	//----- nvinfo : EIATTR_REGCOUNT
	.align		4
.L_7:
        /*0030*/ 	.byte	0x04, 0x2f
        /*0032*/ 	.short	(.L_9 - .L_8)
	.align		4
.L_8:
        /*0034*/ 	.word	index@(_Z17add_block_threadsiPfS_)
        /*0038*/ 	.word	0x00000018


	//----- nvinfo : EIATTR_FRAME_SIZE
	.align		4
.L_9:
        /*003c*/ 	.byte	0x04, 0x11
        /*003e*/ 	.short	(.L_11 - .L_10)
	.align		4
.L_10:
        /*0040*/ 	.word	index@(_Z17add_block_threadsiPfS_)
        /*0044*/ 	.word	0x00000000


	//----- nvinfo : EIATTR_MIN_STACK_SIZE
	.align		4
.L_11:
        /*0048*/ 	.byte	0x04, 0x12
        /*004a*/ 	.short	(.L_13 - .L_12)
	.align		4
.L_12:
        /*004c*/ 	.word	index@(_Z17add_block_threadsiPfS_)
        /*0050*/ 	.word	0x00000000


	//----- nvinfo : EIATTR_MIN_STACK_SIZE
	.align		4
.L_13:
        /*0054*/ 	.byte	0x04, 0x12
        /*0056*/ 	.short	(.L_15 - .L_14)
	.align		4
.L_14:
        /*0058*/ 	.word	index@(_Z11add_threadsiPfS_)
        /*005c*/ 	.word	0x00000000


	//----- nvinfo : EIATTR_MIN_STACK_SIZE
	.align		4
.L_15:
        /*0060*/ 	.byte	0x04, 0x12
        /*0062*/ 	.short	(.L_17 - .L_16)
	.align		4
.L_16:
        /*0064*/ 	.word	index@(_Z3addiPfS_)
        /*0068*/ 	.word	0x00000000
.L_17:


//--------------------- .nv.compat                --------------------------
	.section	.nv.compat,"",@"SHT_CUDA_COMPAT_INFO"
	.align	4
        /*0000*/ 	.byte	0x02, 0x09, 0x00, 0x00, 0x02, 0x02, 0x01, 0x00, 0x02, 0x05, 0x05, 0x00, 0x03, 0x07, 0x01, 0x01
        /*0010*/ 	.byte	0x02, 0x03, 0x00, 0x00, 0x02, 0x06, 0x01, 0x00, 0x04, 0x0b, 0x08, 0x00, 0x09, 0x00, 0x00, 0x00
        /*0020*/ 	.byte	0x00, 0x00, 0x00, 0x00


//--------------------- .nv.info._Z17add_block_threadsiPfS_ --------------------------
	.section	.nv.info._Z17add_block_threadsiPfS_,"",@"SHT_CUDA_INFO"
	.sectionflags	@""
	.align	4


	//----- nvinfo : EIATTR_CUDA_API_VERSION
	.align		4
        /*0000*/ 	.byte	0x04, 0x37
        /*0002*/ 	.short	(.L_19 - .L_18)
.L_18:
        /*0004*/ 	.word	0x00000082


	//----- nvinfo : EIATTR_KPARAM_INFO
	.align		4
.L_19:
        /*0008*/ 	.byte	0x04, 0x17
        /*000a*/ 	.short	(.L_21 - .L_20)
.L_20:
        /*000c*/ 	.word	0x00000000
        /*0010*/ 	.short	0x0002
        /*0012*/ 	.short	0x0010
        /*0014*/ 	.byte	0x00, 0xf5, 0x21, 0x00


	//----- nvinfo : EIATTR_KPARAM_INFO
	.align		4
.L_21:
        /*0018*/ 	.byte	0x04, 0x17
        /*001a*/ 	.short	(.L_23 - .L_22)
.L_22:
        /*001c*/ 	.word	0x00000000
        /*0020*/ 	.short	0x0001
        /*0022*/ 	.short	0x0008
        /*0024*/ 	.byte	0x00, 0xf5, 0x21, 0x00


	//----- nvinfo : EIATTR_KPARAM_INFO
	.align		4
.L_23:
        /*0028*/ 	.byte	0x04, 0x17
        /*002a*/ 	.short	(.L_25 - .L_24)
.L_24:
        /*002c*/ 	.word	0x00000000
        /*0030*/ 	.short	0x0000
        /*0032*/ 	.short	0x0000
        /*0034*/ 	.byte	0x00, 0xf0, 0x11, 0x00


	//----- nvinfo : EIATTR_SPARSE_MMA_MASK
	.align		4
.L_25:
        /*0038*/ 	.byte	0x03, 0x50
        /*003a*/ 	.short	0x0000


	//----- nvinfo : EIATTR_MAXREG_COUNT
	.align		4
        /*003c*/ 	.byte	0x03, 0x1b
        /*003e*/ 	.short	0x00ff


	//----- nvinfo : EIATTR_MERCURY_ISA_VERSION
	.align		4
        /*0040*/ 	.byte	0x03, 0x5f
        /*0042*/ 	.short	0x0101


	//----- nvinfo : EIATTR_VRC_CTA_INIT_COUNT
	.align		4
        /*0044*/ 	.byte	0x02, 0x4a
	.zero		1
	.zero		1


	//----- nvinfo : EIATTR_EXIT_INSTR_OFFSETS
	.align		4
        /*0048*/ 	.byte	0x04, 0x1c
        /*004a*/ 	.short	(.L_27 - .L_26)


	//   ....[0]....
.L_26:
        /*004c*/ 	.word	0x00000090


	//   ....[1]....
        /*0050*/ 	.word	0x00000380


	//   ....[2]....
        /*0054*/ 	.word	0x00000560


	//----- nvinfo : EIATTR_CRS_STACK_SIZE
	.align		4
.L_27:
        /*0058*/ 	.byte	0x04, 0x1e
        /*005a*/ 	.short	(.L_29 - .L_28)
.L_28:
        /*005c*/ 	.word	0x00000000


	//----- nvinfo : EIATTR_CBANK_PARAM_SIZE
	.align		4
.L_29:
        /*0060*/ 	.byte	0x03, 0x19
        /*0062*/ 	.short	0x0018


	//----- nvinfo : EIATTR_PARAM_CBANK
	.align		4
        /*0064*/ 	.byte	0x04, 0x0a
        /*0066*/ 	.short	(.L_31 - .L_30)
	.align		4
.L_30:
        /*0068*/ 	.word	index@(.nv.constant0._Z17add_block_threadsiPfS_)
        /*006c*/ 	.short	0x0380
        /*006e*/ 	.short	0x0018


	//----- nvinfo : EIATTR_SW_WAR
	.align		4
.L_31:
        /*0070*/ 	.byte	0x04, 0x36
        /*0072*/ 	.short	(.L_33 - .L_32)
.L_32:
        /*0074*/ 	.word	0x00000008
.L_33:


//--------------------- .nv.info._Z11add_threadsiPfS_ --------------------------
	.section	.nv.info._Z11add_threadsiPfS_,"",@"SHT_CUDA_INFO"
	.sectionflags	@""
	.align	4


	//----- nvinfo : EIATTR_CUDA_API_VERSION
	.align		4
        /*0000*/ 	.byte	0x04, 0x37
        /*0002*/ 	.short	(.L_35 - .L_34)
.L_34:
        /*0004*/ 	.word	0x00000082


	//----- nvinfo : EIATTR_KPARAM_INFO
	.align		4
.L_35:
        /*0008*/ 	.byte	0x04, 0x17
        /*000a*/ 	.short	(.L_37 - .L_36)
.L_36:
        /*000c*/ 	.word	0x00000000
        /*0010*/ 	.short	0x0002
        /*0012*/ 	.short	0x0010
        /*0014*/ 	.byte	0x00, 0xf5, 0x21, 0x00


	//----- nvinfo : EIATTR_KPARAM_INFO
	.align		4
.L_37:
        /*0018*/ 	.byte	0x04, 0x17
        /*001a*/ 	.short	(.L_39 - .L_38)
.L_38:
        /*001c*/ 	.word	0x00000000
        /*0020*/ 	.short	0x0001
        /*0022*/ 	.short	0x0008
        /*0024*/ 	.byte	0x00, 0xf5, 0x21, 0x00


	//----- nvinfo : EIATTR_KPARAM_INFO
	.align		4
.L_39:
        /*0028*/ 	.byte	0x04, 0x17
        /*002a*/ 	.short	(.L_41 - .L_40)
.L_40:
        /*002c*/ 	.word	0x00000000
        /*0030*/ 	.short	0x0000
        /*0032*/ 	.short	0x0000
        /*0034*/ 	.byte	0x00, 0xf0, 0x11, 0x00


	//----- nvinfo : EIATTR_SPARSE_MMA_MASK
	.align		4
.L_41:
        /*0038*/ 	.byte	0x03, 0x50
        /*003a*/ 	.short	0x0000


	//----- nvinfo : EIATTR_MAXREG_COUNT
	.align		4
        /*003c*/ 	.byte	0x03, 0x1b
        /*003e*/ 	.short	0x00ff


	//----- nvinfo : EIATTR_MERCURY_ISA_VERSION
	.align		4
        /*0040*/ 	.byte	0x03, 0x5f
        /*0042*/ 	.short	0x0101


	//----- nvinfo : EIATTR_VRC_CTA_INIT_COUNT
	.align		4
        /*0044*/ 	.byte	0x02, 0x4a
	.zero		1
	.zero		1


	//----- nvinfo : EIATTR_EXIT_INSTR_OFFSETS
	.align		4
        /*0048*/ 	.byte	0x04, 0x1c
        /*004a*/ 	.short	(.L_43 - .L_42)


	//   ....[0]....
.L_42:
        /*004c*/ 	.word	0x00000050


	//   ....[1]....
        /*0050*/ 	.word	0x00000380


	//   ....[2]....
        /*0054*/ 	.word	0x00000590


	//----- nvinfo : EIATTR_CRS_STACK_SIZE
	.align		4
.L_43:
        /*0058*/ 	.byte	0x04, 0x1e
        /*005a*/ 	.short	(.L_45 - .L_44)
.L_44:
        /*005c*/ 	.word	0x00000000


	//----- nvinfo : EIATTR_CBANK_PARAM_SIZE
	.align		4
.L_45:
        /*0060*/ 	.byte	0x03, 0x19
        /*0062*/ 	.short	0x0018


	//----- nvinfo : EIATTR_PARAM_CBANK
	.align		4
        /*0064*/ 	.byte	0x04, 0x0a
        /*0066*/ 	.short	(.L_47 - .L_46)
	.align		4
.L_46:
        /*0068*/ 	.word	index@(.nv.constant0._Z11add_threadsiPfS_)
        /*006c*/ 	.short	0x0380
        /*006e*/ 	.short	0x0018


	//----- nvinfo : EIATTR_SW_WAR
	.align		4
.L_47:
        /*0070*/ 	.byte	0x04, 0x36
        /*0072*/ 	.short	(.L_49 - .L_48)
.L_48:
        /*0074*/ 	.word	0x00000008
.L_49:


//--------------------- .nv.info._Z3addiPfS_      --------------------------
	.section	.nv.info._Z3addiPfS_,"",@"SHT_CUDA_INFO"
	.sectionflags	@""
	.align	4


	//----- nvinfo : EIATTR_CUDA_API_VERSION
	.align		4
        /*0000*/ 	.byte	0x04, 0x37
        /*0002*/ 	.short	(.L_51 - .L_50)
.L_50:
        /*0004*/ 	.word	0x00000082


	//----- nvinfo : EIATTR_KPARAM_INFO
	.align		4
.L_51:
        /*0008*/ 	.byte	0x04, 0x17
        /*000a*/ 	.short	(.L_53 - .L_52)
.L_52:
        /*000c*/ 	.word	0x00000000
        /*0010*/ 	.short	0x0002
        /*0012*/ 	.short	0x0010
        /*0014*/ 	.byte	0x00, 0xf5, 0x21, 0x00


	//----- nvinfo : EIATTR_KPARAM_INFO
	.align		4
.L_53:
        /*0018*/ 	.byte	0x04, 0x17
        /*001a*/ 	.short	(.L_55 - .L_54)
.L_54:
        /*001c*/ 	.word	0x00000000
        /*0020*/ 	.short	0x0001
        /*0022*/ 	.short	0x0008
        /*0024*/ 	.byte	0x00, 0xf5, 0x21, 0x00


	//----- nvinfo : EIATTR_KPARAM_INFO
	.align		4
.L_55:
        /*0028*/ 	.byte	0x04, 0x17
        /*002a*/ 	.short	(.L_57 - .L_56)
.L_56:
        /*002c*/ 	.word	0x00000000
        /*0030*/ 	.short	0x0000
        /*0032*/ 	.short	0x0000
        /*0034*/ 	.byte	0x00, 0xf0, 0x11, 0x00


	//----- nvinfo : EIATTR_SPARSE_MMA_MASK
	.align		4
.L_57:
        /*0038*/ 	.byte	0x03, 0x50
        /*003a*/ 	.short	0x0000


	//----- nvinfo : EIATTR_MAXREG_COUNT
	.align		4
        /*003c*/ 	.byte	0x03, 0x1b
        /*003e*/ 	.short	0x00ff


	//----- nvinfo : EIATTR_MERCURY_ISA_VERSION
	.align		4
        /*0040*/ 	.byte	0x03, 0x5f
        /*0042*/ 	.short	0x0101


	//----- nvinfo : EIATTR_VRC_CTA_INIT_COUNT
	.align		4
        /*0044*/ 	.byte	0x02, 0x4a
	.zero		1
	.zero		1


	//----- nvinfo : EIATTR_EXIT_INSTR_OFFSETS
	.align		4
        /*0048*/ 	.byte	0x04, 0x1c
        /*004a*/ 	.short	(.L_59 - .L_58)


	//   ....[0]....
.L_58:
        /*004c*/ 	.word	0x00000030


	//   ....[1]....
        /*0050*/ 	.word	0x00000600


	//   ....[2]....
        /*0054*/ 	.word	0x000008a0


	//   ....[3]....
        /*0058*/ 	.word	0x00000a40


	//   ....[4]....
        /*005c*/ 	.word	0x00000b90


	//----- nvinfo : EIATTR_CBANK_PARAM_SIZE
	.align		4
.L_59:
        /*0060*/ 	.byte	0x03, 0x19
        /*0062*/ 	.short	0x0018


	//----- nvinfo : EIATTR_PARAM_CBANK
	.align		4
        /*0064*/ 	.byte	0x04, 0x0a
        /*0066*/ 	.short	(.L_61 - .L_60)
	.align		4
.L_60:
        /*0068*/ 	.word	index@(.nv.constant0._Z3addiPfS_)
        /*006c*/ 	.short	0x0380
        /*006e*/ 	.short	0x0018


	//----- nvinfo : EIATTR_SW_WAR
	.align		4
.L_61:
        /*0070*/ 	.byte	0x04, 0x36
        /*0072*/ 	.short	(.L_63 - .L_62)
.L_62:
        /*0074*/ 	.word	0x00000008
.L_63:


//--------------------- .nv.callgraph             --------------------------
	.section	.nv.callgraph,"",@"SHT_CUDA_CALLGRAPH"
	.align	4
	.sectionentsize	8
	.align		4
        /*0000*/ 	.word	0x00000000
	.align		4
        /*0004*/ 	.word	0xffffffff
	.align		4
        /*0008*/ 	.word	0x00000000
	.align		4
        /*000c*/ 	.word	0xfffffffe
	.align		4
        /*0010*/ 	.word	0x00000000
	.align		4
        /*0014*/ 	.word	0xfffffffd
	.align		4
        /*0018*/ 	.word	0x00000000
	.align		4
        /*001c*/ 	.word	0xfffffffc


//--------------------- .text._Z17add_block_threadsiPfS_ --------------------------
	.section	.text._Z17add_block_threadsiPfS_,"ax",@progbits
	.align	128
        .global         _Z17add_block_threadsiPfS_
        .type           _Z17add_block_threadsiPfS_,@function
        .size           _Z17add_block_threadsiPfS_,(.L_x_16 - _Z17add_block_threadsiPfS_)
        .other          _Z17add_block_threadsiPfS_,@"STO_CUDA_ENTRY STV_DEFAULT"
_Z17add_block_threadsiPfS_:
.text._Z17add_block_threadsiPfS_:
[----:B------:R-:W-:Y:S01]  /*0000*/  LDC R1, c[0x0][0x37c] ;  /* 0x0000df00ff017b82 */ /* 0x000fe20000000800 */
[----:B------:R-:W0:Y:S07]  /*0010*/  S2R R3, SR_TID.X ;  /* 0x0000000000037919 */ /* 0x000e2e0000002100 */
[----:B------:R-:W0:Y:S01]  /*0020*/  S2UR UR4, SR_CTAID.X ;  /* 0x00000000000479c3 */ /* 0x000e220000002500 */
[----:B------:R-:W1:Y:S07]  /*0030*/  LDCU UR6, c[0x0][0x380] ;  /* 0x00007000ff0677ac */ /* 0x000e6e0008000800 */
[----:B------:R-:W0:Y:S01]  /*0040*/  LDC R0, c[0x0][0x360] ;  /* 0x0000d800ff007b82 */ /* 0x000e220000000800 */
[----:B------:R-:W2:Y:S01]  /*0050*/  LDCU UR5, c[0x0][0x370] ;  /* 0x00006e00ff0577ac */ /* 0x000ea20008000800 */
[----:B0-----:R-:W-:-:S02]  /*0060*/  IMAD R3, R0, UR4, R3 ;  /* 0x0000000400037c24 */ /* 0x001fc4000f8e0203 */
[----:B--2---:R-:W-:-:S03]  /*0070*/  IMAD R0, R0, UR5, RZ ;  /* 0x0000000500007c24 */ /* 0x004fc6000f8e02ff */
[----:B-1----:R-:W-:-:S13]  /*0080*/  ISETP.GE.AND P0, PT, R3, UR6, PT ;  /* 0x0000000603007c0c */ /* 0x002fda000bf06270 */
[----:B------:R-:W-:Y:S05]  /*0090*/  @P0 EXIT ;  /* 0x000000000000094d */ /* 0x000fea0003800000 */
[----:B------:R-:W0:Y:S01]  /*00a0*/  I2F.U32.RP R8, R0 ;  /* 0x0000000000087306 */ /* 0x000e220000209000 */
[C---:B------:R-:W-:Y:S01]  /*00b0*/  IMAD.IADD R2, R0.reuse, 0x1, R3 ;  /* 0x0000000100027824 */ /* 0x040fe200078e0203 */
[----:B------:R-:W-:Y:S01]  /*00c0*/  IADD3 R9, PT, PT, RZ, -R0, RZ ;  /* 0x80000000ff097210 */ /* 0x000fe20007ffe0ff */
[----:B------:R-:W1:Y:S01]  /*00d0*/  LDCU.64 UR4, c[0x0][0x358] ;  /* 0x00006b00ff0477ac */ /* 0x000e620008000a00 */
[----:B------:R-:W-:Y:S01]  /*00e0*/  ISETP.NE.U32.AND P2, PT, R0, RZ, PT ;  /* 0x000000ff0000720c */ /* 0x000fe20003f45070 */
[----:B------:R-:W-:Y:S01]  /*00f0*/  BSSY.RECONVERGENT B0, `(.L_x_0) ;  /* 0x0000028000007945 */ /* 0x000fe20003800200 */
[C---:B------:R-:W-:Y:S02]  /*0100*/  ISETP.GE.AND P0, PT, R2.reuse, UR6, PT ;  /* 0x0000000602007c0c */ /* 0x040fe4000bf06270 */
[----:B------:R-:W-:Y:S02]  /*0110*/  VIMNMX R7, PT, PT, R2, UR6, !PT ;  /* 0x0000000602077c48 */ /* 0x000fe4000ffe0100 */
[----:B------:R-:W-:-:S04]  /*0120*/  SEL R6, RZ, 0x1, P0 ;  /* 0x00000001ff067807 */ /* 0x000fc80000000000 */
[----:B------:R-:W-:Y:S01]  /*0130*/  IADD3 R7, PT, PT, R7, -R2, -R6 ;  /* 0x8000000207077210 */ /* 0x000fe20007ffe806 */
[----:B0-----:R-:W0:Y:S02]  /*0140*/  MUFU.RCP R8, R8 ;  /* 0x0000000800087308 */ /* 0x001e240000001000 */
[----:B0-----:R-:W-:-:S06]  /*0150*/  IADD3 R4, PT, PT, R8, 0xffffffe, RZ ;  /* 0x0ffffffe08047810 */ /* 0x001fcc0007ffe0ff */
[----:B------:R0:W2:Y:S02]  /*0160*/  F2I.FTZ.U32.TRUNC.NTZ R5, R4 ;  /* 0x0000000400057305 */ /* 0x0000a4000021f000 */
[----:B0-----:R-:W-:Y:S02]  /*0170*/  HFMA2 R4, -RZ, RZ, 0, 0 ;  /* 0x00000000ff047431 */ /* 0x001fe400000001ff */
[----:B--2---:R-:W-:-:S04]  /*0180*/  IMAD R9, R9, R5, RZ ;  /* 0x0000000509097224 */ /* 0x004fc800078e02ff */
[----:B------:R-:W-:-:S06]  /*0190*/  IMAD.HI.U32 R8, R5, R9, R4 ;  /* 0x0000000905087227 */ /* 0x000fcc00078e0004 */
[----:B------:R-:W-:-:S05]  /*01a0*/  IMAD.HI.U32 R5, R8, R7, RZ ;  /* 0x0000000708057227 */ /* 0x000fca00078e00ff */
[----:B------:R-:W-:-:S05]  /*01b0*/  IADD3 R2, PT, PT, -R5, RZ, RZ ;  /* 0x000000ff05027210 */ /* 0x000fca0007ffe1ff */
[----:B------:R-:W-:-:S05]  /*01c0*/  IMAD R7, R0, R2, R7 ;  /* 0x0000000200077224 */ /* 0x000fca00078e0207 */
[----:B------:R-:W-:-:S13]  /*01d0*/  ISETP.GE.U32.AND P0, PT, R7, R0, PT ;  /* 0x000000000700720c */ /* 0x000fda0003f06070 */
[----:B------:R-:W-:Y:S01]  /*01e0*/  @P0 IMAD.IADD R7, R7, 0x1, -R0 ;  /* 0x0000000107070824 */ /* 0x000fe200078e0a00 */
[----:B------:R-:W-:-:S04]  /*01f0*/  @P0 IADD3 R5, PT, PT, R5, 0x1, RZ ;  /* 0x0000000105050810 */ /* 0x000fc80007ffe0ff */
[----:B------:R-:W-:-:S13]  /*0200*/  ISETP.GE.U32.AND P1, PT, R7, R0, PT ;  /* 0x000000000700720c */ /* 0x000fda0003f26070 */
[----:B------:R-:W-:Y:S02]  /*0210*/  @P1 IADD3 R5, PT, PT, R5, 0x1, RZ ;  /* 0x0000000105051810 */ /* 0x000fe40007ffe0ff */
[----:B------:R-:W-:-:S05]  /*0220*/  @!P2 LOP3.LUT R5, RZ, R0, RZ, 0x33, !PT ;  /* 0x00000000ff05a212 */ /* 0x000fca00078e33ff */
[----:B------:R-:W-:-:S05]  /*0230*/  IMAD.IADD R2, R6, 0x1, R5 ;  /* 0x0000000106027824 */ /* 0x000fca00078e0205 */
[C---:B------:R-:W-:Y:S02]  /*0240*/  LOP3.LUT R4, R2.reuse, 0x3, RZ, 0xc0, !PT ;  /* 0x0000000302047812 */ /* 0x040fe400078ec0ff */
[----:B------:R-:W-:Y:S02]  /*0250*/  ISETP.GE.U32.AND P1, PT, R2, 0x3, PT ;  /* 0x000000030200780c */ /* 0x000fe40003f26070 */
[----:B------:R-:W-:-:S13]  /*0260*/  ISETP.NE.AND P0, PT, R4, 0x3, PT ;  /* 0x000000030400780c */ /* 0x000fda0003f05270 */
[----:B-1----:R-:W-:Y:S05]  /*0270*/  @!P0 BRA `(.L_x_1) ;  /* 0x00000000003c8947 */ /* 0x002fea0003800000 */
[----:B------:R-:W0:Y:S01]  /*0280*/  LDC.64 R8, c[0x0][0x390] ;  /* 0x0000e400ff087b82 */ /* 0x000e220000000a00 */
[----:B------:R-:W-:-:S04]  /*0290*/  IADD3 R2, PT, PT, R2, 0x1, RZ ;  /* 0x0000000102027810 */ /* 0x000fc80007ffe0ff */
[----:B------:R-:W-:-:S03]  /*02a0*/  LOP3.LUT R2, R2, 0x3, RZ, 0xc0, !PT ;  /* 0x0000000302027812 */ /* 0x000fc600078ec0ff */
[----:B------:R-:W1:Y:S01]  /*02b0*/  LDC.64 R10, c[0x0][0x388] ;  /* 0x0000e200ff0a7b82 */ /* 0x000e620000000a00 */
[----:B------:R-:W-:-:S07]  /*02c0*/  IADD3 R2, PT, PT, -R2, RZ, RZ ;  /* 0x000000ff02027210 */ /* 0x000fce0007ffe1ff */
.L_x_2:
[----:B-1----:R-:W-:-:S04]  /*02d0*/  IMAD.WIDE R6, R3, 0x4, R10 ;  /* 0x0000000403067825 */ /* 0x002fc800078e020a */
[----:B0-2---:R-:W-:Y:S02]  /*02e0*/  IMAD.WIDE R4, R3, 0x4, R8 ;  /* 0x0000000403047825 */ /* 0x005fe400078e0208 */
[----:B------:R-:W2:Y:S04]  /*02f0*/  LDG.E R6, desc[UR4][R6.64] ;  /* 0x0000000406067981 */ /* 0x000ea8000c1e1900 */
[----:B------:R-:W2:Y:S01]  /*0300*/  LDG.E R13, desc[UR4][R4.64] ;  /* 0x00000004040d7981 */ /* 0x000ea2000c1e1900 */
[----:B------:R-:W-:Y:S01]  /*0310*/  VIADD R2, R2, 0x1 ;  /* 0x0000000102027836 */ /* 0x000fe20000000000 */
[----:B------:R-:W-:-:S04]  /*0320*/  IADD3 R3, PT, PT, R0, R3, RZ ;  /* 0x0000000300037210 */ /* 0x000fc80007ffe0ff */
[----:B------:R-:W-:Y:S01]  /*0330*/  ISETP.NE.AND P0, PT, R2, RZ, PT ;  /* 0x000000ff0200720c */ /* 0x000fe20003f05270 */
[----:B--2---:R-:W-:-:S05]  /*0340*/  FADD R13, R6, R13 ;  /* 0x0000000d060d7221 */ /* 0x004fca0000000000 */
[----:B------:R2:W-:Y:S07]  /*0350*/  STG.E desc[UR4][R4.64], R13 ;  /* 0x0000000d04007986 */ /* 0x0005ee000c101904 */
[----:B------:R-:W-:Y:S05]  /*0360*/  @P0 BRA `(.L_x_2) ;  /* 0xfffffffc00d80947 */ /* 0x000fea000383ffff */
.L_x_1:
[----:B------:R-:W-:Y:S05]  /*0370*/  BSYNC.RECONVERGENT B0 ;  /* 0x0000000000007941 */ /* 0x000fea0003800200 */
.L_x_0:
[----:B------:R-:W-:Y:S05]  /*0380*/  @!P1 EXIT ;  /* 0x000000000000994d */ /* 0x000fea0003800000 */
.L_x_3:
[----:B-12---:R-:W0:Y:S08]  /*0390*/  LDC.64 R4, c[0x0][0x388] ;  /* 0x0000e200ff047b82 */ /* 0x006e300000000a00 */
[----:B------:R-:W1:Y:S01]  /*03a0*/  LDC.64 R6, c[0x0][0x390] ;  /* 0x0000e400ff067b82 */ /* 0x000e620000000a00 */
[----:B0-----:R-:W-:-:S05]  /*03b0*/  IMAD.WIDE R12, R3, 0x4, R4 ;  /* 0x00000004030c7825 */ /* 0x001fca00078e0204 */
[----:B------:R-:W2:Y:S01]  /*03c0*/  LDG.E R2, desc[UR4][R12.64] ;  /* 0x000000040c027981 */ /* 0x000ea2000c1e1900 */
[----:B-1----:R-:W-:-:S05]  /*03d0*/  IMAD.WIDE R14, R3, 0x4, R6 ;  /* 0x00000004030e7825 */ /* 0x002fca00078e0206 */
[----:B------:R-:W2:Y:S01]  /*03e0*/  LDG.E R5, desc[UR4][R14.64] ;  /* 0x000000040e057981 */ /* 0x000ea2000c1e1900 */
[----:B------:R-:W-:-:S04]  /*03f0*/  IMAD.WIDE R6, R0, 0x4, R14 ;  /* 0x0000000400067825 */ /* 0x000fc800078e020e */
[----:B--2---:R-:W-:Y:S01]  /*0400*/  FADD R17, R2, R5 ;  /* 0x0000000502117221 */ /* 0x004fe20000000000 */
[----:B------:R-:W-:-:S04]  /*0410*/  IMAD.WIDE R4, R0, 0x4, R12 ;  /* 0x0000000400047825 */ /* 0x000fc800078e020c */
[----:B------:R0:W-:Y:S04]  /*0420*/  STG.E desc[UR4][R14.64], R17 ;  /* 0x000000110e007986 */ /* 0x0001e8000c101904 */
[----:B------:R-:W2:Y:S04]  /*0430*/  LDG.E R2, desc[UR4][R4.64] ;  /* 0x0000000404027981 */ /* 0x000ea8000c1e1900 */
[----:B------:R-:W2:Y:S01]  /*0440*/  LDG.E R9, desc[UR4][R6.64] ;  /* 0x0000000406097981 */ /* 0x000ea2000c1e1900 */
[----:B------:R-:W-:-:S04]  /*0450*/  IMAD.WIDE R10, R0, 0x4, R6 ;  /* 0x00000004000a7825 */ /* 0x000fc800078e0206 */
[----:B--2---:R-:W-:Y:S01]  /*0460*/  FADD R19, R2, R9 ;  /* 0x0000000902137221 */ /* 0x004fe20000000000 */
[----:B------:R-:W-:-:S04]  /*0470*/  IMAD.WIDE R8, R0, 0x4, R4 ;  /* 0x0000000400087825 */ /* 0x000fc800078e0204 */
[----:B------:R1:W-:Y:S04]  /*0480*/  STG.E desc[UR4][R6.64], R19 ;  /* 0x0000001306007986 */ /* 0x0003e8000c101904 */
[----:B------:R-:W2:Y:S04]  /*0490*/  LDG.E R2, desc[UR4][R8.64] ;  /* 0x0000000408027981 */ /* 0x000ea8000c1e1900 */
[----:B------:R-:W2:Y:S01]  /*04a0*/  LDG.E R13, desc[UR4][R10.64] ;  /* 0x000000040a0d7981 */ /* 0x000ea2000c1e1900 */
[----:B0-----:R-:W-:-:S04]  /*04b0*/  IMAD.WIDE R14, R0, 0x4, R10 ;  /* 0x00000004000e7825 */ /* 0x001fc800078e020a */
[----:B--2---:R-:W-:Y:S01]  /*04c0*/  FADD R21, R2, R13 ;  /* 0x0000000d02157221 */ /* 0x004fe20000000000 */
[----:B------:R-:W-:-:S04]  /*04d0*/  IMAD.WIDE R12, R0, 0x4, R8 ;  /* 0x00000004000c7825 */ /* 0x000fc800078e0208 */
[----:B------:R1:W-:Y:S04]  /*04e0*/  STG.E desc[UR4][R10.64], R21 ;  /* 0x000000150a007986 */ /* 0x0003e8000c101904 */
[----:B------:R-:W2:Y:S04]  /*04f0*/  LDG.E R12, desc[UR4][R12.64] ;  /* 0x000000040c0c7981 */ /* 0x000ea8000c1e1900 */
[----:B------:R-:W2:Y:S01]  /*0500*/  LDG.E R5, desc[UR4][R14.64] ;  /* 0x000000040e057981 */ /* 0x000ea2000c1e1900 */
[----:B------:R-:W-:-:S04]  /*0510*/  LEA R3, R0, R3, 0x2 ;  /* 0x0000000300037211 */ /* 0x000fc800078e10ff */
[----:B------:R-:W-:Y:S01]  /*0520*/  ISETP.GE.AND P0, PT, R3, UR6, PT ;  /* 0x0000000603007c0c */ /* 0x000fe2000bf06270 */
[----:B--2---:R-:W-:-:S05]  /*0530*/  FADD R5, R12, R5 ;  /* 0x000000050c057221 */ /* 0x004fca0000000000 */
[----:B------:R1:W-:Y:S07]  /*0540*/  STG.E desc[UR4][R14.64], R5 ;  /* 0x000000050e007986 */ /* 0x0003ee000c101904 */
[----:B------:R-:W-:Y:S05]  /*0550*/  @!P0 BRA `(.L_x_3) ;  /* 0xfffffffc008c8947 */ /* 0x000fea000383ffff */
[----:B------:R-:W-:Y:S05]  /*0560*/  EXIT ;  /* 0x000000000000794d */ /* 0x000fea0003800000 */
.L_x_4:
[----:B------:R-:W-:-:S00]  /*0570*/  BRA `(.L_x_4) ;  /* 0xfffffffc00fc7947 */ /* 0x000fc0000383ffff */
[----:B------:R-:W-:-:S00]  /*0580*/  NOP ;  /* 0x0000000000007918 */ /* 0x000fc00000000000 */
[----:B------:R-:W-:-:S00]  /*0590*/  NOP ;  /* 0x0000000000007918 */ /* 0x000fc00000000000 */
[----:B------:R-:W-:-:S00]  /*05a0*/  NOP ;  /* 0x0000000000007918 */ /* 0x000fc00000000000 */
[----:B------:R-:W-:-:S00]  /*05b0*/  NOP ;  /* 0x0000000000007918 */ /* 0x000fc00000000000 */
[----:B------:R-:W-:-:S00]  /*05c0*/  NOP ;  /* 0x0000000000007918 */ /* 0x000fc00000000000 */
[----:B------:R-:W-:-:S00]  /*05d0*/  NOP ;  /* 0x0000000000007918 */ /* 0x000fc00000000000 */
[----:B------:R-:W-:-:S00]  /*05e0*/  NOP ;  /* 0x0000000000007918 */ /* 0x000fc00000000000 */
[----:B------:R-:W-:-:S00]  /*05f0*/  NOP ;  /* 0x0000000000007918 */ /* 0x000fc00000000000 */
.L_x_16:


//--------------------- .text._Z11add_threadsiPfS_ --------------------------
	.section	.text._Z11add_threadsiPfS_,"ax",@progbits
	.align	128
        .global         _Z11add_threadsiPfS_
        .type           _Z11add_threadsiPfS_,@function
        .size           _Z11add_threadsiPfS_,(.L_x_17 - _Z11add_threadsiPfS_)
        .other          _Z11add_threadsiPfS_,@"STO_CUDA_ENTRY STV_DEFAULT"
_Z11add_threadsiPfS_:
.text._Z11add_threadsiPfS_:
[----:B------:R-:W-:Y:S01]  /*0000*/  LDC R1, c[0x0][0x37c] ;  /* 0x0000df00ff017b82 */ /* 0x000fe20000000800 */
[----:B------:R-:W0:Y:S01]  /*0010*/  S2R R3, SR_TID.X ;  /* 0x0000000000037919 */ /* 0x000e220000002100 */
[----:B------:R-:W0:Y:S06]  /*0020*/  LDCU UR6, c[0x0][0x380] ;  /* 0x00007000ff0677ac */ /* 0x000e2c0008000800 */
[----:B------:R-:W1:Y:S01]  /*0030*/  LDC R0, c[0x0][0x360] ;  /* 0x0000d800ff007b82 */ /* 0x000e620000000800 */
[----:B0-----:R-:W-:-:S13]  /*0040*/  ISETP.GE.AND P0, PT, R3, UR6, PT ;  /* 0x0000000603007c0c */ /* 0x001fda000bf06270 */
[----:B------:R-:W-:Y:S05]  /*0050*/  @P0 EXIT ;  /* 0x000000000000094d */ /* 0x000fea0003800000 */
[----:B-1----:R-:W0:Y:S01]  /*0060*/  I2F.U32.RP R8, R0 ;  /* 0x0000000000087306 */ /* 0x002e220000209000 */
[----:B------:R-:W-:Y:S01]  /*0070*/  IADD3 R2, PT, PT, R3, R0, RZ ;  /* 0x0000000003027210 */ /* 0x000fe20007ffe0ff */
[----:B------:R-:W1:Y:S01]  /*0080*/  LDCU.64 UR4, c[0x0][0x358] ;  /* 0x00006b00ff0477ac */ /* 0x000e620008000a00 */
[----:B------:R-:W-:Y:S01]  /*0090*/  ISETP.NE.U32.AND P2, PT, R0, RZ, PT ;  /* 0x000000ff0000720c */ /* 0x000fe20003f45070 */
[----:B------:R-:W-:Y:S01]  /*00a0*/  BSSY.RECONVERGENT B0, `(.L_x_5) ;  /* 0x000002d000007945 */ /* 0x000fe20003800200 */
[C---:B------:R-:W-:Y:S01]  /*00b0*/  ISETP.GE.U32.AND P0, PT, R2.reuse, UR6, PT ;  /* 0x0000000602007c0c */ /* 0x040fe2000bf06070 */
[----:B------:R-:W2:Y:S01]  /*00c0*/  LDCU.64 UR8, c[0x0][0x388] ;  /* 0x00007100ff0877ac */ /* 0x000ea20008000a00 */
[----:B------:R-:W-:Y:S02]  /*00d0*/  VIMNMX.U32 R7, PT, PT, R2, UR6, !PT ;  /* 0x0000000602077c48 */ /* 0x000fe4000ffe0000 */
[----:B------:R-:W-:Y:S01]  /*00e0*/  SEL R6, RZ, 0x1, P0 ;  /* 0x00000001ff067807 */ /* 0x000fe20000000000 */
[----:B------:R-:W3:Y:S03]  /*00f0*/  LDCU.64 UR10, c[0x0][0x390] ;  /* 0x00007200ff0a77ac */ /* 0x000ee60008000a00 */
[----:B------:R-:W-:Y:S01]  /*0100*/  IADD3 R7, PT, PT, R7, -R2, -R6 ;  /* 0x8000000207077210 */ /* 0x000fe20007ffe806 */
[----:B0-----:R-:W0:Y:S02]  /*0110*/  MUFU.RCP R8, R8 ;  /* 0x0000000800087308 */ /* 0x001e240000001000 */
[----:B0-----:R-:W-:-:S06]  /*0120*/  IADD3 R4, PT, PT, R8, 0xffffffe, RZ ;  /* 0x0ffffffe08047810 */ /* 0x001fcc0007ffe0ff */
[----:B------:R0:W4:Y:S02]  /*0130*/  F2I.FTZ.U32.TRUNC.NTZ R5, R4 ;  /* 0x0000000400057305 */ /* 0x000124000021f000 */
[----:B0-----:R-:W-:Y:S02]  /*0140*/  IMAD.MOV.U32 R4, RZ, RZ, RZ ;  /* 0x000000ffff047224 */ /* 0x001fe400078e00ff */
[----:B----4-:R-:W-:-:S04]  /*0150*/  IMAD.MOV R9, RZ, RZ, -R5 ;  /* 0x000000ffff097224 */ /* 0x010fc800078e0a05 */
[----:B------:R-:W-:-:S04]  /*0160*/  IMAD R9, R9, R0, RZ ;  /* 0x0000000009097224 */ /* 0x000fc800078e02ff */
        /* <DEDUP_REMOVED lines=8> */
[----:B------:R-:W-:Y:S01]  /*01f0*/  @P1 VIADD R5, R5, 0x1 ;  /* 0x0000000105051836 */ /* 0x000fe20000000000 */
[----:B------:R-:W-:-:S04]  /*0200*/  @!P2 LOP3.LUT R5, RZ, R0, RZ, 0x33, !PT ;  /* 0x00000000ff05a212 */ /* 0x000fc800078e33ff */
[----:B------:R-:W-:-:S04]  /*0210*/  IADD3 R2, PT, PT, R6, R5, RZ ;  /* 0x0000000506027210 */ /* 0x000fc80007ffe0ff */
[C---:B------:R-:W-:Y:S02]  /*0220*/  LOP3.LUT R4, R2.reuse, 0x3, RZ, 0xc0, !PT ;  /* 0x0000000302047812 */ /* 0x040fe400078ec0ff */
[----:B------:R-:W-:Y:S02]  /*0230*/  ISETP.GE.U32.AND P0, PT, R2, 0x3, PT ;  /* 0x000000030200780c */ /* 0x000fe40003f06070 */
[----:B------:R-:W-:-:S13]  /*0240*/  ISETP.NE.AND P1, PT, R4, 0x3, PT ;  /* 0x000000030400780c */ /* 0x000fda0003f25270 */
[----:B-123--:R-:W-:Y:S05]  /*0250*/  @!P1 BRA `(.L_x_6) ;  /* 0x0000000000449947 */ /* 0x00efea0003800000 */
[----:B------:R-:W-:Y:S02]  /*0260*/  VIADD R2, R2, 0x1 ;  /* 0x0000000102027836 */ /* 0x000fe40000000000 */
[----:B------:R-:W-:-:S03]  /*0270*/  IMAD.WIDE.U32 R4, R3, 0x4, RZ ;  /* 0x0000000403047825 */ /* 0x000fc600078e00ff */
[----:B------:R-:W-:-:S05]  /*0280*/  LOP3.LUT R2, R2, 0x3, RZ, 0xc0, !PT ;  /* 0x0000000302027812 */ /* 0x000fca00078ec0ff */
[C---:B------:R-:W-:Y:S01]  /*0290*/  IMAD R3, R2.reuse, R0, R3 ;  /* 0x0000000002037224 */ /* 0x040fe200078e0203 */
[----:B------:R-:W-:-:S07]  /*02a0*/  IADD3 R2, PT, PT, -R2, RZ, RZ ;  /* 0x000000ff02027210 */ /* 0x000fce0007ffe1ff */
.L_x_7:
[C---:B------:R-:W-:Y:S02]  /*02b0*/  IADD3 R8, P1, PT, R4.reuse, UR8, RZ ;  /* 0x0000000804087c10 */ /* 0x040fe4000ff3e0ff */
[----:B0-----:R-:W-:Y:S02]  /*02c0*/  IADD3 R6, P2, PT, R4, UR10, RZ ;  /* 0x0000000a04067c10 */ /* 0x001fe4000ff5e0ff */
[C---:B------:R-:W-:Y:S02]  /*02d0*/  IADD3.X R9, PT, PT, R5.reuse, UR9, RZ, P1, !PT ;  /* 0x0000000905097c10 */ /* 0x040fe40008ffe4ff */
[----:B------:R-:W-:-:S03]  /*02e0*/  IADD3.X R7, PT, PT, R5, UR11, RZ, P2, !PT ;  /* 0x0000000b05077c10 */ /* 0x000fc600097fe4ff */
[----:B------:R-:W2:Y:S04]  /*02f0*/  LDG.E R8, desc[UR4][R8.64] ;  /* 0x0000000408087981 */ /* 0x000ea8000c1e1900 */
[----:B------:R-:W2:Y:S01]  /*0300*/  LDG.E R11, desc[UR4][R6.64] ;  /* 0x00000004060b7981 */ /* 0x000ea2000c1e1900 */
[----:B------:R-:W-:Y:S02]  /*0310*/  VIADD R2, R2, 0x1 ;  /* 0x0000000102027836 */ /* 0x000fe40000000000 */
[----:B------:R-:W-:-:S03]  /*0320*/  IMAD.WIDE.U32 R4, R0, 0x4, R4 ;  /* 0x0000000400047825 */ /* 0x000fc600078e0004 */
[----:B------:R-:W-:Y:S01]  /*0330*/  ISETP.NE.AND P1, PT, R2, RZ, PT ;  /* 0x000000ff0200720c */ /* 0x000fe20003f25270 */
[----:B--2---:R-:W-:-:S05]  /*0340*/  FADD R11, R8, R11 ;  /* 0x0000000b080b7221 */ /* 0x004fca0000000000 */
[----:B------:R0:W-:Y:S07]  /*0350*/  STG.E desc[UR4][R6.64], R11 ;  /* 0x0000000b06007986 */ /* 0x0001ee000c101904 */
[----:B------:R-:W-:Y:S05]  /*0360*/  @P1 BRA `(.L_x_7) ;  /* 0xfffffffc00d01947 */ /* 0x000fea000383ffff */
.L_x_6:
[----:B------:R-:W-:Y:S05]  /*0370*/  BSYNC.RECONVERGENT B0 ;  /* 0x0000000000007941 */ /* 0x000fea0003800200 */
.L_x_5:
[----:B------:R-:W-:Y:S05]  /*0380*/  @!P0 EXIT ;  /* 0x000000000000894d */ /* 0x000fea0003800000 */
.L_x_8:
[----:B0-----:R-:W0:Y:S08]  /*0390*/  LDC.64 R6, c[0x0][0x388] ;  /* 0x0000e200ff067b82 */ /* 0x001e300000000a00 */
[----:B------:R-:W1:Y:S01]  /*03a0*/  LDC.64 R4, c[0x0][0x390] ;  /* 0x0000e400ff047b82 */ /* 0x000e620000000a00 */
[----:B0-----:R-:W-:-:S06]  /*03b0*/  IMAD.WIDE.U32 R8, R3, 0x4, R6 ;  /* 0x0000000403087825 */ /* 0x001fcc00078e0006 */
[----:B------:R-:W2:Y:S01]  /*03c0*/  LDG.E R8, desc[UR4][R8.64] ;  /* 0x0000000408087981 */ /* 0x000ea2000c1e1900 */
[----:B-1----:R-:W-:-:S05]  /*03d0*/  IMAD.WIDE.U32 R10, R3, 0x4, R4 ;  /* 0x00000004030a7825 */ /* 0x002fca00078e0004 */
[----:B------:R-:W2:Y:S01]  /*03e0*/  LDG.E R13, desc[UR4][R10.64] ;  /* 0x000000040a0d7981 */ /* 0x000ea2000c1e1900 */
[----:B------:R-:W-:-:S05]  /*03f0*/  IADD3 R15, PT, PT, R0, R3, RZ ;  /* 0x00000003000f7210 */ /* 0x000fca0007ffe0ff */
[----:B------:R-:W-:-:S04]  /*0400*/  IMAD.WIDE.U32 R2, R15, 0x4, R6 ;  /* 0x000000040f027825 */ /* 0x000fc800078e0006 */
[----:B--2---:R-:W-:Y:S01]  /*0410*/  FADD R17, R8, R13 ;  /* 0x0000000d08117221 */ /* 0x004fe20000000000 */
[----:B------:R-:W-:-:S04]  /*0420*/  IMAD.WIDE.U32 R12, R15, 0x4, R4 ;  /* 0x000000040f0c7825 */ /* 0x000fc800078e0004 */
[----:B------:R0:W-:Y:S04]  /*0430*/  STG.E desc[UR4][R10.64], R17 ;  /* 0x000000110a007986 */ /* 0x0001e8000c101904 */
[----:B------:R-:W2:Y:S04]  /*0440*/  LDG.E R2, desc[UR4][R2.64] ;  /* 0x0000000402027981 */ /* 0x000ea8000c1e1900 */
[----:B------:R-:W2:Y:S01]  /*0450*/  LDG.E R19, desc[UR4][R12.64] ;  /* 0x000000040c137981 */ /* 0x000ea2000c1e1900 */
[----:B------:R-:W-:-:S04]  /*0460*/  IMAD.IADD R21, R15, 0x1, R0 ;  /* 0x000000010f157824 */ /* 0x000fc800078e0200 */
[----:B------:R-:W-:-:S04]  /*0470*/  IMAD.WIDE.U32 R8, R21, 0x4, R6 ;  /* 0x0000000415087825 */ /* 0x000fc800078e0006 */
[----:B------:R-:W-:-:S04]  /*0480*/  IMAD.WIDE.U32 R14, R21, 0x4, R4 ;  /* 0x00000004150e7825 */ /* 0x000fc800078e0004 */
[----:B--2---:R-:W-:-:S05]  /*0490*/  FADD R19, R2, R19 ;  /* 0x0000001302137221 */ /* 0x004fca0000000000 */
[----:B------:R1:W-:Y:S04]  /*04a0*/  STG.E desc[UR4][R12.64], R19 ;  /* 0x000000130c007986 */ /* 0x0003e8000c101904 */
[----:B------:R-:W2:Y:S04]  /*04b0*/  LDG.E R8, desc[UR4][R8.64] ;  /* 0x0000000408087981 */ /* 0x000ea8000c1e1900 */
[----:B------:R-:W2:Y:S01]  /*04c0*/  LDG.E R23, desc[UR4][R14.64] ;  /* 0x000000040e177981 */ /* 0x000ea2000c1e1900 */
[----:B------:R-:W-:-:S05]  /*04d0*/  IADD3 R21, PT, PT, R21, R0, RZ ;  /* 0x0000000015157210 */ /* 0x000fca0007ffe0ff */
[----:B------:R-:W-:-:S04]  /*04e0*/  IMAD.WIDE.U32 R6, R21, 0x4, R6 ;  /* 0x0000000415067825 */ /* 0x000fc800078e0006 */
[----:B------:R-:W-:-:S04]  /*04f0*/  IMAD.WIDE.U32 R4, R21, 0x4, R4 ;  /* 0x0000000415047825 */ /* 0x000fc800078e0004 */
[----:B--2---:R-:W-:-:S05]  /*0500*/  FADD R23, R8, R23 ;  /* 0x0000001708177221 */ /* 0x004fca0000000000 */
[----:B------:R1:W-:Y:S04]  /*0510*/  STG.E desc[UR4][R14.64], R23 ;  /* 0x000000170e007986 */ /* 0x0003e8000c101904 */
[----:B------:R-:W0:Y:S04]  /*0520*/  LDG.E R6, desc[UR4][R6.64] ;  /* 0x0000000406067981 */ /* 0x000e28000c1e1900 */
[----:B------:R-:W0:Y:S02]  /*0530*/  LDG.E R3, desc[UR4][R4.64] ;  /* 0x0000000404037981 */ /* 0x000e24000c1e1900 */
[----:B0-----:R-:W-:Y:S01]  /*0540*/  FADD R11, R6, R3 ;  /* 0x00000003060b7221 */ /* 0x001fe20000000000 */
[----:B------:R-:W-:-:S04]  /*0550*/  IADD3 R3, PT, PT, R21, R0, RZ ;  /* 0x0000000015037210 */ /* 0x000fc80007ffe0ff */
[----:B------:R1:W-:Y:S01]  /*0560*/  STG.E desc[UR4][R4.64], R11 ;  /* 0x0000000b04007986 */ /* 0x0003e2000c101904 */
[----:B------:R-:W-:-:S13]  /*0570*/  ISETP.GE.AND P0, PT, R3, UR6, PT ;  /* 0x0000000603007c0c */ /* 0x000fda000bf06270 */
[----:B-1----:R-:W-:Y:S05]  /*0580*/  @!P0 BRA `(.L_x_8) ;  /* 0xfffffffc00808947 */ /* 0x002fea000383ffff */
[----:B------:R-:W-:Y:S05]  /*0590*/  EXIT ;  /* 0x000000000000794d */ /* 0x000fea0003800000 */
.L_x_9:
        /* <DEDUP_REMOVED lines=14> */
.L_x_17:


//--------------------- .text._Z3addiPfS_         --------------------------
	.section	.text._Z3addiPfS_,"ax",@progbits
	.align	128
        .global         _Z3addiPfS_
        .type           _Z3addiPfS_,@function
        .size           _Z3addiPfS_,(.L_x_18 - _Z3addiPfS_)
        .other          _Z3addiPfS_,@"STO_CUDA_ENTRY STV_DEFAULT"
_Z3addiPfS_:
.text._Z3addiPfS_:
[----:B------:R-:W-:Y:S08]  /*0000*/  LDC R1, c[0x0][0x37c] ;  /* 0x0000df00ff017b82 */ /* 0x000ff00000000800 */
[----:B------:R-:W0:Y:S02]  /*0010*/  LDC R6, c[0x0][0x380] ;  /* 0x0000e000ff067b82 */ /* 0x000e240000000800 */
[----:B0-----:R-:W-:-:S13]  /*0020*/  ISETP.GE.AND P0, PT, R6, 0x1, PT ;  /* 0x000000010600780c */ /* 0x001fda0003f06270 */
[----:B------:R-:W-:Y:S05]  /*0030*/  @!P0 EXIT ;  /* 0x000000000000894d */ /* 0x000fea0003800000 */
[C---:B------:R-:W-:Y:S01]  /*0040*/  ISETP.GE.U32.AND P1, PT, R6.reuse, 0x10, PT ;  /* 0x000000100600780c */ /* 0x040fe20003f26070 */
[----:B------:R-:W0:Y:S01]  /*0050*/  LDCU.64 UR8, c[0x0][0x358] ;  /* 0x00006b00ff0877ac */ /* 0x000e220008000a00 */
[----:B------:R-:W-:Y:S01]  /*0060*/  LOP3.LUT R10, R6, 0xf, RZ, 0xc0, !PT ;  /* 0x0000000f060a7812 */ /* 0x000fe200078ec0ff */
[----:B------:R-:W-:-:S03]  /*0070*/  HFMA2 R0, -RZ, RZ, 0, 0 ;  /* 0x00000000ff007431 */ /* 0x000fc600000001ff */
[----:B------:R-:W-:-:S07]  /*0080*/  ISETP.NE.AND P0, PT, R10, RZ, PT ;  /* 0x000000ff0a00720c */ /* 0x000fce0003f05270 */
[----:B------:R-:W-:Y:S06]  /*0090*/  @!P1 BRA `(.L_x_10) ;  /* 0x0000000400589947 */ /* 0x000fec0003800000 */
[----:B------:R-:W1:Y:S01]  /*00a0*/  LDCU.64 UR6, c[0x0][0x388] ;  /* 0x00007100ff0677ac */ /* 0x000e620008000a00 */
[----:B------:R-:W-:Y:S01]  /*00b0*/  LOP3.LUT R0, R6, 0x7ffffff0, RZ, 0xc0, !PT ;  /* 0x7ffffff006007812 */ /* 0x000fe200078ec0ff */
[----:B------:R-:W2:Y:S03]  /*00c0*/  LDCU.64 UR4, c[0x0][0x390] ;  /* 0x00007200ff0477ac */ /* 0x000ea60008000a00 */
[----:B------:R-:W-:Y:S01]  /*00d0*/  IADD3 R7, PT, PT, -R0, RZ, RZ ;  /* 0x000000ff00077210 */ /* 0x000fe20007ffe1ff */
[----:B-1----:R-:W-:Y:S02]  /*00e0*/  UIADD3 UR6, UP0, UPT, UR6, 0x20, URZ ;  /* 0x0000002006067890 */ /* 0x002fe4000ff1e0ff */
[----:B--2---:R-:W-:Y:S02]  /*00f0*/  UIADD3 UR4, UP1, UPT, UR4, 0x20, URZ ;  /* 0x0000002004047890 */ /* 0x004fe4000ff3e0ff */
[----:B------:R-:W-:-:S02]  /*0100*/  UIADD3.X UR7, UPT, UPT, URZ, UR7, URZ, UP0, !UPT ;  /* 0x00000007ff077290 */ /* 0x000fc400087fe4ff */
[----:B------:R-:W-:Y:S01]  /*0110*/  MOV R12, UR6 ;  /* 0x00000006000c7c02 */ /* 0x000fe20008000f00 */
[----:B------:R-:W-:Y:S01]  /*0120*/  UIADD3.X UR5, UPT, UPT, URZ, UR5, URZ, UP1, !UPT ;  /* 0x00000005ff057290 */ /* 0x000fe20008ffe4ff */
[----:B------:R-:W-:Y:S02]  /*0130*/  MOV R8, UR4 ;  /* 0x0000000400087c02 */ /* 0x000fe40008000f00 */
[----:B------:R-:W-:-:S03]  /*0140*/  MOV R3, UR7 ;  /* 0x0000000700037c02 */ /* 0x000fc60008000f00 */
[----:B------:R-:W-:-:S07]  /*0150*/  MOV R9, UR5 ;  /* 0x0000000500097c02 */ /* 0x000fce0008000f00 */
.L_x_11:
[----:B------:R-:W-:Y:S02]  /*0160*/  MOV R2, R12 ;  /* 0x0000000c00027202 */ /* 0x000fe40000000f00 */
[----:B-1----:R-:W-:Y:S02]  /*0170*/  MOV R4, R8 ;  /* 0x0000000800047202 */ /* 0x002fe40000000f00 */
[----:B------:R-:W-:Y:S01]  /*0180*/  MOV R5, R9 ;  /* 0x0000000900057202 */ /* 0x000fe20000000f00 */
[----:B0-----:R-:W2:Y:S04]  /*0190*/  LDG.E R8, desc[UR8][R2.64+-0x20] ;  /* 0xffffe00802087981 */ /* 0x001ea8000c1e1900 */
[----:B------:R-:W2:Y:S04]  /*01a0*/  LDG.E R9, desc[UR8][R4.64+-0x20] ;  /* 0xffffe00804097981 */ /* 0x000ea8000c1e1900 */
[----:B------:R-:W3:Y:S04]  /*01b0*/  LDG.E R11, desc[UR8][R4.64+-0x1c] ;  /* 0xffffe408040b7981 */ /* 0x000ee8000c1e1900 */
[----:B------:R-:W4:Y:S04]  /*01c0*/  LDG.E R13, desc[UR8][R4.64+-0x18] ;  /* 0xffffe808040d7981 */ /* 0x000f28000c1e1900 */
[----:B------:R-:W5:Y:S01]  /*01d0*/  LDG.E R15, desc[UR8][R4.64+-0x14] ;  /* 0xffffec08040f7981 */ /* 0x000f62000c1e1900 */
[----:B--2---:R-:W-:-:S05]  /*01e0*/  FADD R9, R8, R9 ;  /* 0x0000000908097221 */ /* 0x004fca0000000000 */
[----:B------:R0:W-:Y:S04]  /*01f0*/  STG.E desc[UR8][R4.64+-0x20], R9 ;  /* 0xffffe00904007986 */ /* 0x0001e8000c101908 */
[----:B------:R-:W3:Y:S04]  /*0200*/  LDG.E R8, desc[UR8][R2.64+-0x1c] ;  /* 0xffffe40802087981 */ /* 0x000ee8000c1e1900 */
[----:B0-----:R-:W2:Y:S01]  /*0210*/  LDG.E R9, desc[UR8][R4.64+-0x10] ;  /* 0xfffff00804097981 */ /* 0x001ea2000c1e1900 */
[----:B---3--:R-:W-:-:S05]  /*0220*/  FADD R11, R8, R11 ;  /* 0x0000000b080b7221 */ /* 0x008fca0000000000 */
[----:B------:R0:W-:Y:S04]  /*0230*/  STG.E desc[UR8][R4.64+-0x1c], R11 ;  /* 0xffffe40b04007986 */ /* 0x0001e8000c101908 */
[----:B------:R-:W4:Y:S04]  /*0240*/  LDG.E R8, desc[UR8][R2.64+-0x18] ;  /* 0xffffe80802087981 */ /* 0x000f28000c1e1900 */
[----:B0-----:R-:W3:Y:S01]  /*0250*/  LDG.E R11, desc[UR8][R4.64+-0xc] ;  /* 0xfffff408040b7981 */ /* 0x001ee2000c1e1900 */
[----:B----4-:R-:W-:-:S05]  /*0260*/  FADD R13, R8, R13 ;  /* 0x0000000d080d7221 */ /* 0x010fca0000000000 */
[----:B------:R0:W-:Y:S04]  /*0270*/  STG.E desc[UR8][R4.64+-0x18], R13 ;  /* 0xffffe80d04007986 */ /* 0x0001e8000c101908 */
[----:B------:R-:W5:Y:S04]  /*0280*/  LDG.E R8, desc[UR8][R2.64+-0x14] ;  /* 0xffffec0802087981 */ /* 0x000f68000c1e1900 */
[----:B0-----:R-:W4:Y:S01]  /*0290*/  LDG.E R13, desc[UR8][R4.64+-0x8] ;  /* 0xfffff808040d7981 */ /* 0x001f22000c1e1900 */
[----:B-----5:R-:W-:-:S05]  /*02a0*/  FADD R15, R8, R15 ;  /* 0x0000000f080f7221 */ /* 0x020fca0000000000 */
[----:B------:R0:W-:Y:S04]  /*02b0*/  STG.E desc[UR8][R4.64+-0x14], R15 ;  /* 0xffffec0f04007986 */ /* 0x0001e8000c101908 */
[----:B------:R-:W2:Y:S04]  /*02c0*/  LDG.E R8, desc[UR8][R2.64+-0x10] ;  /* 0xfffff00802087981 */ /* 0x000ea8000c1e1900 */
[----:B0-----:R-:W5:Y:S01]  /*02d0*/  LDG.E R15, desc[UR8][R4.64+-0x4] ;  /* 0xfffffc08040f7981 */ /* 0x001f62000c1e1900 */
        /* <DEDUP_REMOVED lines=34> */
[----:B------:R-:W3:Y:S02]  /*0500*/  LDG.E R8, desc[UR8][R2.64+0x14] ;  /* 0x0000140802087981 */ /* 0x000ee4000c1e1900 */
[----:B---3--:R-:W-:-:S05]  /*0510*/  FADD R11, R8, R11 ;  /* 0x0000000b080b7221 */ /* 0x008fca0000000000 */
[----:B------:R1:W-:Y:S04]  /*0520*/  STG.E desc[UR8][R4.64+0x14], R11 ;  /* 0x0000140b04007986 */ /* 0x0003e8000c101908 */
[----:B------:R-:W4:Y:S01]  /*0530*/  LDG.E R8, desc[UR8][R2.64+0x18] ;  /* 0x0000180802087981 */ /* 0x000f22000c1e1900 */
[----:B------:R-:W-:Y:S01]  /*0540*/  IADD3 R7, PT, PT, R7, 0x10, RZ ;  /* 0x0000001007077810 */ /* 0x000fe20007ffe0ff */
[----:B----4-:R-:W-:-:S05]  /*0550*/  FADD R13, R8, R13 ;  /* 0x0000000d080d7221 */ /* 0x010fca0000000000 */
[----:B------:R1:W-:Y:S04]  /*0560*/  STG.E desc[UR8][R4.64+0x18], R13 ;  /* 0x0000180d04007986 */ /* 0x0003e8000c101908 */
[----:B------:R2:W5:Y:S01]  /*0570*/  LDG.E R8, desc[UR8][R2.64+0x1c] ;  /* 0x00001c0802087981 */ /* 0x000562000c1e1900 */
[----:B------:R-:W-:Y:S02]  /*0580*/  ISETP.NE.AND P1, PT, R7, RZ, PT ;  /* 0x000000ff0700720c */ /* 0x000fe40003f25270 */
[----:B------:R-:W-:-:S05]  /*0590*/  IADD3 R12, P2, PT, R2, 0x40, RZ ;  /* 0x00000040020c7810 */ /* 0x000fca0007f5e0ff */
[----:B--2---:R-:W-:Y:S02]  /*05a0*/  IMAD.X R3, RZ, RZ, R3, P2 ;  /* 0x000000ffff037224 */ /* 0x004fe400010e0603 */
[----:B-----5:R-:W-:Y:S01]  /*05b0*/  FADD R15, R8, R15 ;  /* 0x0000000f080f7221 */ /* 0x020fe20000000000 */
[----:B------:R-:W-:-:S04]  /*05c0*/  IADD3 R8, P3, PT, R4, 0x40, RZ ;  /* 0x0000004004087810 */ /* 0x000fc80007f7e0ff */
[----:B------:R1:W-:Y:S01]  /*05d0*/  STG.E desc[UR8][R4.64+0x1c], R15 ;  /* 0x00001c0f04007986 */ /* 0x0003e2000c101908 */
[----:B0-----:R-:W-:Y:S01]  /*05e0*/  IADD3.X R9, PT, PT, RZ, R5, RZ, P3, !PT ;  /* 0x00000005ff097210 */ /* 0x001fe20001ffe4ff */
[----:B------:R-:W-:Y:S07]  /*05f0*/  @P1 BRA `(.L_x_11) ;  /* 0xfffffff800d81947 */ /* 0x000fee000383ffff */
.L_x_10:
[----:B0-----:R-:W-:Y:S05]  /*0600*/  @!P0 EXIT ;  /* 0x000000000000894d */ /* 0x001fea0003800000 */
[----:B------:R-:W-:Y:S02]  /*0610*/  ISETP.GE.U32.AND P0, PT, R10, 0x8, PT ;  /* 0x000000080a00780c */ /* 0x000fe40003f06070 */
[----:B------:R-:W-:-:S04]  /*0620*/  LOP3.LUT R12, R6, 0x7, RZ, 0xc0, !PT ;  /* 0x00000007060c7812 */ /* 0x000fc800078ec0ff */
[----:B------:R-:W-:-:S07]  /*0630*/  ISETP.NE.AND P1, PT, R12, RZ, PT ;  /* 0x000000ff0c00720c */ /* 0x000fce0003f25270 */
[----:B------:R-:W-:Y:S06]  /*0640*/  @!P0 BRA `(.L_x_12) ;  /* 0x0000000000948947 */ /* 0x000fec0003800000 */
[----:B------:R-:W0:Y:S08]  /*0650*/  LDC.64 R2, c[0x0][0x388] ;  /* 0x0000e200ff027b82 */ /* 0x000e300000000a00 */
[----:B-1----:R-:W1:Y:S01]  /*0660*/  LDC.64 R4, c[0x0][0x390] ;  /* 0x0000e400ff047b82 */ /* 0x002e620000000a00 */
[----:B0-----:R-:W-:-:S05]  /*0670*/  IMAD.WIDE.U32 R2, R0, 0x4, R2 ;  /* 0x0000000400027825 */ /* 0x001fca00078e0002 */
[----:B------:R-:W2:Y:S01]  /*0680*/  LDG.E R7, desc[UR8][R2.64] ;  /* 0x0000000802077981 */ /* 0x000ea2000c1e1900 */
[----:B-1----:R-:W-:-:S05]  /*0690*/  IMAD.WIDE.U32 R4, R0, 0x4, R4 ;  /* 0x0000000400047825 */ /* 0x002fca00078e0004 */
[----:B------:R-:W2:Y:S04]  /*06a0*/  LDG.E R8, desc[UR8][R4.64] ;  /* 0x0000000804087981 */ /* 0x000ea8000c1e1900 */
[----:B------:R-:W3:Y:S04]  /*06b0*/  LDG.E R9, desc[UR8][R4.64+0x4] ;  /* 0x0000040804097981 */ /* 0x000ee8000c1e1900 */
[----:B------:R-:W4:Y:S04]  /*06c0*/  LDG.E R11, desc[UR8][R4.64+0x8] ;  /* 0x00000808040b7981 */ /* 0x000f28000c1e1900 */
[----:B------:R-:W5:Y:S01]  /*06d0*/  LDG.E R13, desc[UR8][R4.64+0xc] ;  /* 0x00000c08040d7981 */ /* 0x000f62000c1e1900 */
[----:B--2---:R-:W-:-:S05]  /*06e0*/  FADD R7, R7, R8 ;  /* 0x0000000807077221 */ /* 0x004fca0000000000 */
[----:B------:R-:W-:Y:S04]  /*06f0*/  STG.E desc[UR8][R4.64], R7 ;  /* 0x0000000704007986 */ /* 0x000fe8000c101908 */
[----:B------:R-:W3:Y:S02]  /*0700*/  LDG.E R8, desc[UR8][R2.64+0x4] ;  /* 0x0000040802087981 */ /* 0x000ee4000c1e1900 */
[----:B---3--:R-:W-:-:S05]  /*0710*/  FADD R9, R8, R9 ;  /* 0x0000000908097221 */ /* 0x008fca0000000000 */
[----:B------:R0:W-:Y:S04]  /*0720*/  STG.E desc[UR8][R4.64+0x4], R9 ;  /* 0x0000040904007986 */ /* 0x0001e8000c101908 */
[----:B------:R-:W4:Y:S04]  /*0730*/  LDG.E R8, desc[UR8][R2.64+0x8] ;  /* 0x0000080802087981 */ /* 0x000f28000c1e1900 */
[----:B0-----:R-:W2:Y:S01]  /*0740*/  LDG.E R9, desc[UR8][R4.64+0x14] ;  /* 0x0000140804097981 */ /* 0x001ea2000c1e1900 */
[----:B----4-:R-:W-:-:S05]  /*0750*/  FADD R11, R8, R11 ;  /* 0x0000000b080b7221 */ /* 0x010fca0000000000 */
[----:B------:R0:W-:Y:S04]  /*0760*/  STG.E desc[UR8][R4.64+0x8], R11 ;  /* 0x0000080b04007986 */ /* 0x0001e8000c101908 */
[----:B------:R-:W5:Y:S04]  /*0770*/  LDG.E R8, desc[UR8][R2.64+0xc] ;  /* 0x00000c0802087981 */ /* 0x000f68000c1e1900 */
[----:B0-----:R-:W3:Y:S01]  /*0780*/  LDG.E R11, desc[UR8][R4.64+0x18] ;  /* 0x00001808040b7981 */ /* 0x001ee2000c1e1900 */
[----:B-----5:R-:W-:-:S03]  /*0790*/  FADD R13, R8, R13 ;  /* 0x0000000d080d7221 */ /* 0x020fc60000000000 */
[----:B------:R-:W4:Y:S04]  /*07a0*/  LDG.E R8, desc[UR8][R4.64+0x10] ;  /* 0x0000100804087981 */ /* 0x000f28000c1e1900 */
[----:B------:R0:W-:Y:S04]  /*07b0*/  STG.E desc[UR8][R4.64+0xc], R13 ;  /* 0x00000c0d04007986 */ /* 0x0001e8000c101908 */
[----:B------:R-:W4:Y:S04]  /*07c0*/  LDG.E R7, desc[UR8][R2.64+0x10] ;  /* 0x0000100802077981 */ /* 0x000f28000c1e1900 */
[----:B0-----:R-:W5:Y:S01]  /*07d0*/  LDG.E R13, desc[UR8][R4.64+0x1c] ;  /* 0x00001c08040d7981 */ /* 0x001f62000c1e1900 */
[----:B----4-:R-:W-:-:S05]  /*07e0*/  FADD R7, R7, R8 ;  /* 0x0000000807077221 */ /* 0x010fca0000000000 */
[----:B------:R0:W-:Y:S04]  /*07f0*/  STG.E desc[UR8][R4.64+0x10], R7 ;  /* 0x0000100704007986 */ /* 0x0001e8000c101908 */
[----:B------:R-:W2:Y:S02]  /*0800*/  LDG.E R8, desc[UR8][R2.64+0x14] ;  /* 0x0000140802087981 */ /* 0x000ea4000c1e1900 */
[----:B--2---:R-:W-:-:S05]  /*0810*/  FADD R9, R8, R9 ;  /* 0x0000000908097221 */ /* 0x004fca0000000000 */
[----:B------:R0:W-:Y:S04]  /*0820*/  STG.E desc[UR8][R4.64+0x14], R9 ;  /* 0x0000140904007986 */ /* 0x0001e8000c101908 */
[----:B------:R-:W3:Y:S02]  /*0830*/  LDG.E R8, desc[UR8][R2.64+0x18] ;  /* 0x0000180802087981 */ /* 0x000ee4000c1e1900 */
[----:B---3--:R-:W-:-:S05]  /*0840*/  FADD R11, R8, R11 ;  /* 0x0000000b080b7221 */ /* 0x008fca0000000000 */
[----:B------:R0:W-:Y:S04]  /*0850*/  STG.E desc[UR8][R4.64+0x18], R11 ;  /* 0x0000180b04007986 */ /* 0x0001e8000c101908 */
[----:B------:R-:W5:Y:S01]  /*0860*/  LDG.E R8, desc[UR8][R2.64+0x1c] ;  /* 0x00001c0802087981 */ /* 0x000f62000c1e1900 */
[----:B------:R-:W-:Y:S01]  /*0870*/  IADD3 R0, PT, PT, R0, 0x8, RZ ;  /* 0x0000000800007810 */ /* 0x000fe20007ffe0ff */
[----:B-----5:R-:W-:-:S05]  /*0880*/  FADD R13, R8, R13 ;  /* 0x0000000d080d7221 */ /* 0x020fca0000000000 */
[----:B------:R0:W-:Y:S02]  /*0890*/  STG.E desc[UR8][R4.64+0x1c], R13 ;  /* 0x00001c0d04007986 */ /* 0x0001e4000c101908 */
.L_x_12:
[----:B------:R-:W-:Y:S05]  /*08a0*/  @!P1 EXIT ;  /* 0x000000000000994d */ /* 0x000fea0003800000 */
[----:B------:R-:W-:Y:S02]  /*08b0*/  ISETP.GE.U32.AND P0, PT, R12, 0x4, PT ;  /* 0x000000040c00780c */ /* 0x000fe40003f06070 */
[----:B------:R-:W-:-:S04]  /*08c0*/  LOP3.LUT R6, R6, 0x3, RZ, 0xc0, !PT ;  /* 0x0000000306067812 */ /* 0x000fc800078ec0ff */
[----:B------:R-:W-:-:S07]  /*08d0*/  ISETP.NE.AND P1, PT, R6, RZ, PT ;  /* 0x000000ff0600720c */ /* 0x000fce0003f25270 */
[----:B------:R-:W-:Y:S06]  /*08e0*/  @!P0 BRA `(.L_x_13) ;  /* 0x0000000000548947 */ /* 0x000fec0003800000 */
[----:B01----:R-:W0:Y:S08]  /*08f0*/  LDC.64 R4, c[0x0][0x388] ;  /* 0x0000e200ff047b82 */ /* 0x003e300000000a00 */
[----:B------:R-:W1:Y:S01]  /*0900*/  LDC.64 R2, c[0x0][0x390] ;  /* 0x0000e400ff027b82 */ /* 0x000e620000000a00 */
        /* <DEDUP_REMOVED lines=8> */
[----:B------:R2:W-:Y:S04]  /*0990*/  STG.E desc[UR8][R2.64], R7 ;  /* 0x0000000702007986 */ /* 0x0005e8000c101908 */
[----:B------:R-:W3:Y:S02]  /*09a0*/  LDG.E R8, desc[UR8][R4.64+0x4] ;  /* 0x0000040804087981 */ /* 0x000ee4000c1e1900 */
[----:B---3--:R-:W-:-:S05]  /*09b0*/  FADD R9, R8, R9 ;  /* 0x0000000908097221 */ /* 0x008fca0000000000 */
[----:B------:R2:W-:Y:S04]  /*09c0*/  STG.E desc[UR8][R2.64+0x4], R9 ;  /* 0x0000040902007986 */ /* 0x0005e8000c101908 */
[----:B------:R-:W4:Y:S02]  /*09d0*/  LDG.E R8, desc[UR8][R4.64+0x8] ;  /* 0x0000080804087981 */ /* 0x000f24000c1e1900 */
[----:B----4-:R-:W-:-:S05]  /*09e0*/  FADD R11, R8, R11 ;  /* 0x0000000b080b7221 */ /* 0x010fca0000000000 */
[----:B------:R2:W-:Y:S04]  /*09f0*/  STG.E desc[UR8][R2.64+0x8], R11 ;  /* 0x0000080b02007986 */ /* 0x0005e8000c101908 */
[----:B------:R-:W5:Y:S01]  /*0a00*/  LDG.E R8, desc[UR8][R4.64+0xc] ;  /* 0x00000c0804087981 */ /* 0x000f62000c1e1900 */
[----:B------:R-:W-:Y:S01]  /*0a10*/  IADD3 R0, PT, PT, R0, 0x4, RZ ;  /* 0x0000000400007810 */ /* 0x000fe20007ffe0ff */
[----:B-----5:R-:W-:-:S05]  /*0a20*/  FADD R13, R8, R13 ;  /* 0x0000000d080d7221 */ /* 0x020fca0000000000 */
[----:B------:R2:W-:Y:S02]  /*0a30*/  STG.E desc[UR8][R2.64+0xc], R13 ;  /* 0x00000c0d02007986 */ /* 0x0005e4000c101908 */
.L_x_13:
[----:B------:R-:W-:Y:S05]  /*0a40*/  @!P1 EXIT ;  /* 0x000000000000994d */ /* 0x000fea0003800000 */
[----:B--2---:R-:W2:Y:S01]  /*0a50*/  LDC.64 R2, c[0x0][0x390] ;  /* 0x0000e400ff027b82 */ /* 0x004ea20000000a00 */
[----:B------:R-:W-:-:S07]  /*0a60*/  IMAD.MOV R6, RZ, RZ, -R6 ;  /* 0x000000ffff067224 */ /* 0x000fce00078e0a06 */
[----:B01----:R-:W0:Y:S01]  /*0a70*/  LDC.64 R4, c[0x0][0x388] ;  /* 0x0000e200ff047b82 */ /* 0x003e220000000a00 */
[----:B--2---:R-:W-:-:S05]  /*0a80*/  IMAD.WIDE.U32 R2, R0, 0x4, R2 ;  /* 0x0000000400027825 */ /* 0x004fca00078e0002 */
[----:B------:R-:W-:Y:S01]  /*0a90*/  MOV R9, R3 ;  /* 0x0000000300097202 */ /* 0x000fe20000000f00 */
[----:B0-----:R-:W-:Y:S01]  /*0aa0*/  IMAD.WIDE.U32 R4, R0, 0x4, R4 ;  /* 0x0000000400047825 */ /* 0x001fe200078e0004 */
[----:B------:R-:W-:-:S07]  /*0ab0*/  MOV R0, R2 ;  /* 0x0000000200007202 */ /* 0x000fce0000000f00 */
.L_x_14:
[----:B0-----:R-:W-:Y:S02]  /*0ac0*/  MOV R2, R0 ;  /* 0x0000000000027202 */ /* 0x001fe40000000f00 */
[----:B------:R-:W-:Y:S01]  /*0ad0*/  MOV R3, R9 ;  /* 0x0000000900037202 */ /* 0x000fe20000000f00 */
[----:B------:R0:W2:Y:S04]  /*0ae0*/  LDG.E R0, desc[UR8][R4.64] ;  /* 0x0000000804007981 */ /* 0x0000a8000c1e1900 */
[----:B------:R-:W2:Y:S01]  /*0af0*/  LDG.E R7, desc[UR8][R2.64] ;  /* 0x0000000802077981 */ /* 0x000ea2000c1e1900 */
[----:B------:R-:W-:-:S04]  /*0b00*/  IADD3 R6, PT, PT, R6, 0x1, RZ ;  /* 0x0000000106067810 */ /* 0x000fc80007ffe0ff */
[----:B------:R-:W-:Y:S02]  /*0b10*/  ISETP.NE.AND P0, PT, R6, RZ, PT ;  /* 0x000000ff0600720c */ /* 0x000fe40003f05270 */
[----:B0-----:R-:W-:-:S04]  /*0b20*/  IADD3 R4, P2, PT, R4, 0x4, RZ ;  /* 0x0000000404047810 */ /* 0x001fc80007f5e0ff */
[----:B------:R-:W-:Y:S01]  /*0b30*/  IADD3.X R5, PT, PT, RZ, R5, RZ, P2, !PT ;  /* 0x00000005ff057210 */ /* 0x000fe200017fe4ff */
[----:B--2---:R-:W-:Y:S01]  /*0b40*/  FADD R7, R0, R7 ;  /* 0x0000000700077221 */ /* 0x004fe20000000000 */
[----:B------:R-:W-:-:S04]  /*0b50*/  IADD3 R0, P1, PT, R2, 0x4, RZ ;  /* 0x0000000402007810 */ /* 0x000fc80007f3e0ff */
[----:B------:R0:W-:Y:S01]  /*0b60*/  STG.E desc[UR8][R2.64], R7 ;  /* 0x0000000702007986 */ /* 0x0001e2000c101908 */
[----:B------:R-:W-:Y:S01]  /*0b70*/  IADD3.X R9, PT, PT, RZ, R3, RZ, P1, !PT ;  /* 0x00000003ff097210 */ /* 0x000fe20000ffe4ff */
[----:B------:R-:W-:Y:S07]  /*0b80*/  @P0 BRA `(.L_x_14) ;  /* 0xfffffffc00cc0947 */ /* 0x000fee000383ffff */
[----:B------:R-:W-:Y:S05]  /*0b90*/  EXIT ;  /* 0x000000000000794d */ /* 0x000fea0003800000 */
.L_x_15:
        /* <DEDUP_REMOVED lines=14> */
.L_x_18:


//--------------------- .nv.shared.reserved.0     --------------------------
	.section	.nv.shared.reserved.0,"aw",@nobits
	.weak		__nv_reservedSMEM_offset_0_alias
	.size		__nv_reservedSMEM_offset_0_alias, 0, 64
	.other		__nv_reservedSMEM_offset_0_alias,@"STO_CUDA_RESERVED_SHARED STV_DEFAULT"
__nv_reservedSMEM_offset_0_alias:
	.zero		0
	.zero		64


//--------------------- .nv.constant0._Z17add_block_threadsiPfS_ --------------------------
	.section	.nv.constant0._Z17add_block_threadsiPfS_,"a",@progbits
	.sectionflags	@""
	.align	4
.nv.constant0._Z17add_block_threadsiPfS_:
	.zero		920


//--------------------- .nv.constant0._Z11add_threadsiPfS_ --------------------------
	.section	.nv.constant0._Z11add_threadsiPfS_,"a",@progbits
	.sectionflags	@""
	.align	4
.nv.constant0._Z11add_threadsiPfS_:
	.zero		920


//--------------------- .nv.constant0._Z3addiPfS_ --------------------------
	.section	.nv.constant0._Z3addiPfS_,"a",@progbits
	.sectionflags	@""
	.align	4
.nv.constant0._Z3addiPfS_:
	.zero		920


//--------------------- SYMBOLS --------------------------

	.type		.nv.reservedSmem.offset0,@object
	.size		.nv.reservedSmem.offset0,0x4
